// auto-generated by cutlass_sweep.gemm — config: {"arch": "sm_90", "cluster_m": 1, "cluster_n": 1, "dtype": "e5m2", "dtype_b": "e5m2", "layout": "nt", "stages": 2, "tile_k": 128, "tile_m": 64, "tile_n": 64}
#include "cutlass/cutlass.h"
#include "cutlass/gemm/collective/collective_builder.hpp"
#include "cutlass/gemm/device/gemm_universal_adapter.h"
#include "cutlass/gemm/kernel/gemm_universal.hpp"
#include "cutlass/epilogue/collective/collective_builder.hpp"

using ElemA = cutlass::float_e5m2_t;
using ElemB = cutlass::float_e5m2_t;
using ElemCD = cutlass::float_e5m2_t;
using Acc  = float;
using TileShape    = cute::Shape<cute::_64, cute::_64, cute::_128>;
using ClusterShape = cute::Shape<cute::_1, cute::_1, cute::_1>;

using CollectiveEpilogue = typename cutlass::epilogue::collective::CollectiveBuilder<
    cutlass::arch::Sm90, cutlass::arch::OpClassTensorOp,
    TileShape, ClusterShape,
    cutlass::epilogue::collective::EpilogueTileAuto,
    Acc, Acc,
    ElemCD, cutlass::layout::RowMajor, 128 / cutlass::sizeof_bits<ElemCD>::value,
    ElemCD, cutlass::layout::RowMajor, 128 / cutlass::sizeof_bits<ElemCD>::value,
    cutlass::epilogue::collective::EpilogueScheduleAuto
  >::CollectiveOp;

using CollectiveMainloop = typename cutlass::gemm::collective::CollectiveBuilder<
    cutlass::arch::Sm90, cutlass::arch::OpClassTensorOp,
    ElemA, cutlass::layout::RowMajor, 128 / cutlass::sizeof_bits<ElemA>::value,
    ElemB, cutlass::layout::ColumnMajor, 128 / cutlass::sizeof_bits<ElemB>::value,
    Acc,
    TileShape, ClusterShape,
    cutlass::gemm::collective::StageCount<2>,
    cutlass::gemm::collective::KernelScheduleAuto
  >::CollectiveOp;

using GemmKernel = cutlass::gemm::kernel::GemmUniversal<
    cute::Shape<int,int,int,int>,
    CollectiveMainloop,
    CollectiveEpilogue
>;
using Gemm = cutlass::gemm::device::GemmUniversalAdapter<GemmKernel>;

// Force the device kernel symbol into the cubin without needing a host main.
auto* _anchor = &cutlass::device_kernel<GemmKernel>;


// ===== COMPILED SASS (sm_90a) =====

	.target	sm_90a

	.elftype	@"ET_EXEC"


//--------------------- .note.nv.tkinfo           --------------------------
	.section	.note.nv.tkinfo,"",@"SHT_NOTE"
	.sectionflags	@"SHF_NOTE_NV_TKINFO"
	.tkinfo
        /*0018*/ 	.word	0x00000002
        /*0030*/ 	.string	""
        /*0030*/ 	.string	"ptxas"
        /*0030*/ 	.string	"Cuda compilation tools, release 13.0, V13.0.88"
        /*0030*/ 	.string	"Build cuda_13.0.r13.0/compiler.36424714_0"
        /*0030*/ 	.string	"-arch sm_90a -m 64 "



//--------------------- .note.nv.cuinfo           --------------------------
	.section	.note.nv.cuinfo,"",@"SHT_NOTE"
	.sectionflags	@"SHF_NOTE_NV_CUINFO"
        /*0018*/ 	.short	0x0002
        /*001a*/ 	.short	0x005a
        /*001c*/ 	.short	0x0082
	.zero		2


//--------------------- .nv.info                  --------------------------
	.section	.nv.info,"",@"SHT_CUDA_INFO"
	.align	4


	//----- nvinfo : EIATTR_REGCOUNT
	.align		4
        /*0000*/ 	.byte	0x04, 0x2f
        /*0002*/ 	.short	(.L_12 - .L_11)
	.align		4
.L_11:
        /*0004*/ 	.word	index@(_ZN7cutlass13device_kernelINS_4gemm6kernel13GemmUniversalIN4cute5tupleIJiiiiEEENS1_10collective13CollectiveMmaINS1_37MainloopSm90TmaGmmaWarpSpecializedFP8ILi2ENS5_IJNS4_1CILi1EEESB_SB_EEENS1_32KernelTmaWarpSpecializedPingpongEEENS5_IJNSA_ILi64EEESF_NSA_ILi128EEEEEENS_12float_e5m2_tENS5_IJlSB_lEEESI_SJ_NS4_8TiledMMAINS4_8MMA_AtomIJNS4_4SM904GMMA30MMA_64x64x32_F32E5M2E5M2_SS_TNILNSN_7ScaleInE1ELSP_1EEEEEENS4_6LayoutISC_NS5_IJNSA_ILi0EEEST_ST_EEEEENS5_IJNS4_10UnderscoreESW_SW_EEEEENS4_13SM90_TMA_LOADENS4_14ComposedLayoutINS4_7SwizzleILi3ELi4ELi3EEENS4_18smem_ptr_flag_bitsILi8EEENSS_INS5_IJNSA_ILi8EEESG_EEENS5_IJSG_SB_EEEEEEEvNS4_8identityESZ_S19_vS1A_EENS_8epilogue10collective6detail29Sm90TmaWarpSpecializedAdapterINS1D_15DefaultEpilogueISI_SJ_SJ_NS1C_6thread17LinearCombinationISI_Li1EffLNS1H_9ScaleType4KindE0ELNS_15FloatRoundStyleE2ESI_EENS1_15EpilogueDefaultEEEEEvvEEEEvNT_6ParamsE)
        /*0008*/ 	.word	0x000000a8


	//----- nvinfo : EIATTR_FRAME_SIZE
	.align		4
.L_12:
        /*000c*/ 	.byte	0x04, 0x11
        /*000e*/ 	.short	(.L_14 - .L_13)
	.align		4
.L_13:
        /*0010*/ 	.word	index@(_ZN7cutlass13device_kernelINS_4gemm6kernel13GemmUniversalIN4cute5tupleIJiiiiEEENS1_10collective13CollectiveMmaINS1_37MainloopSm90TmaGmmaWarpSpecializedFP8ILi2ENS5_IJNS4_1CILi1EEESB_SB_EEENS1_32KernelTmaWarpSpecializedPingpongEEENS5_IJNSA_ILi64EEESF_NSA_ILi128EEEEEENS_12float_e5m2_tENS5_IJlSB_lEEESI_SJ_NS4_8TiledMMAINS4_8MMA_AtomIJNS4_4SM904GMMA30MMA_64x64x32_F32E5M2E5M2_SS_TNILNSN_7ScaleInE1ELSP_1EEEEEENS4_6LayoutISC_NS5_IJNSA_ILi0EEEST_ST_EEEEENS5_IJNS4_10UnderscoreESW_SW_EEEEENS4_13SM90_TMA_LOADENS4_14ComposedLayoutINS4_7SwizzleILi3ELi4ELi3EEENS4_18smem_ptr_flag_bitsILi8EEENSS_INS5_IJNSA_ILi8EEESG_EEENS5_IJSG_SB_EEEEEEEvNS4_8identityESZ_S19_vS1A_EENS_8epilogue10collective6detail29Sm90TmaWarpSpecializedAdapterINS1D_15DefaultEpilogueISI_SJ_SJ_NS1C_6thread17LinearCombinationISI_Li1EffLNS1H_9ScaleType4KindE0ELNS_15FloatRoundStyleE2ESI_EENS1_15EpilogueDefaultEEEEEvvEEEEvNT_6ParamsE)
        /*0014*/ 	.word	0x00000000


	//----- nvinfo : EIATTR_MIN_STACK_SIZE
	.align		4
.L_14:
        /*0018*/ 	.byte	0x04, 0x12
        /*001a*/ 	.short	(.L_16 - .L_15)
	.align		4
.L_15:
        /*001c*/ 	.word	index@(_ZN7cutlass13device_kernelINS_4gemm6kernel13GemmUniversalIN4cute5tupleIJiiiiEEENS1_10collective13CollectiveMmaINS1_37MainloopSm90TmaGmmaWarpSpecializedFP8ILi2ENS5_IJNS4_1CILi1EEESB_SB_EEENS1_32KernelTmaWarpSpecializedPingpongEEENS5_IJNSA_ILi64EEESF_NSA_ILi128EEEEEENS_12float_e5m2_tENS5_IJlSB_lEEESI_SJ_NS4_8TiledMMAINS4_8MMA_AtomIJNS4_4SM904GMMA30MMA_64x64x32_F32E5M2E5M2_SS_TNILNSN_7ScaleInE1ELSP_1EEEEEENS4_6LayoutISC_NS5_IJNSA_ILi0EEEST_ST_EEEEENS5_IJNS4_10UnderscoreESW_SW_EEEEENS4_13SM90_TMA_LOADENS4_14ComposedLayoutINS4_7SwizzleILi3ELi4ELi3EEENS4_18smem_ptr_flag_bitsILi8EEENSS_INS5_IJNSA_ILi8EEESG_EEENS5_IJSG_SB_EEEEEEEvNS4_8identityESZ_S19_vS1A_EENS_8epilogue10collective6detail29Sm90TmaWarpSpecializedAdapterINS1D_15DefaultEpilogueISI_SJ_SJ_NS1C_6thread17LinearCombinationISI_Li1EffLNS1H_9ScaleType4KindE0ELNS_15FloatRoundStyleE2ESI_EENS1_15EpilogueDefaultEEEEEvvEEEEvNT_6ParamsE)
        /*0020*/ 	.word	0x00000000
.L_16:


//--------------------- .nv.compat                --------------------------
	.section	.nv.compat,"",@"SHT_CUDA_COMPAT_INFO"
	.align	4
        /*0000*/ 	.byte	0x02, 0x09, 0x01, 0x00, 0x02, 0x02, 0x04, 0x00, 0x02, 0x05, 0x05, 0x00, 0x03, 0x07, 0x01, 0x01
        /*0010*/ 	.byte	0x02, 0x03, 0x01, 0x00, 0x02, 0x06, 0x01, 0x00, 0x04, 0x0b, 0x08, 0x00, 0x00, 0x00, 0x00, 0x00
        /*0020*/ 	.byte	0x00, 0x00, 0x00, 0x00


//--------------------- .nv.info._ZN7cutlass13device_kernelINS_4gemm6kernel13GemmUniversalIN4cute5tupleIJiiiiEEENS1_10collective13CollectiveMmaINS1_37MainloopSm90TmaGmmaWarpSpecializedFP8ILi2ENS5_IJNS4_1CILi1EEESB_SB_EEENS1_32KernelTmaWarpSpecializedPingpongEEENS5_IJNSA_ILi64EEESF_NSA_ILi128EEEEEENS_12float_e5m2_tENS5_IJlSB_lEEESI_SJ_NS4_8TiledMMAINS4_8MMA_AtomIJNS4_4SM904GMMA30MMA_64x64x32_F32E5M2E5M2_SS_TNILNSN_7ScaleInE1ELSP_1EEEEEENS4_6LayoutISC_NS5_IJNSA_ILi0EEEST_ST_EEEEENS5_IJNS4_10UnderscoreESW_SW_EEEEENS4_13SM90_TMA_LOADENS4_14ComposedLayoutINS4_7SwizzleILi3ELi4ELi3EEENS4_18smem_ptr_flag_bitsILi8EEENSS_INS5_IJNSA_ILi8EEESG_EEENS5_IJSG_SB_EEEEEEEvNS4_8identityESZ_S19_vS1A_EENS_8epilogue10collective6detail29Sm90TmaWarpSpecializedAdapterINS1D_15DefaultEpilogueISI_SJ_SJ_NS1C_6thread17LinearCombinationISI_Li1EffLNS1H_9ScaleType4KindE0ELNS_15FloatRoundStyleE2ESI_EENS1_15EpilogueDefaultEEEEEvvEEEEvNT_6ParamsE --------------------------
	.section	.nv.info._ZN7cutlass13device_kernelINS_4gemm6kernel13GemmUniversalIN4cute5tupleIJiiiiEEENS1_10collective13CollectiveMmaINS1_37MainloopSm90TmaGmmaWarpSpecializedFP8ILi2ENS5_IJNS4_1CILi1EEESB_SB_EEENS1_32KernelTmaWarpSpecializedPingpongEEENS5_IJNSA_ILi64EEESF_NSA_ILi128EEEEEENS_12float_e5m2_tENS5_IJlSB_lEEESI_SJ_NS4_8TiledMMAINS4_8MMA_AtomIJNS4_4SM904GMMA30MMA_64x64x32_F32E5M2E5M2_SS_TNILNSN_7ScaleInE1ELSP_1EEEEEENS4_6LayoutISC_NS5_IJNSA_ILi0EEEST_ST_EEEEENS5_IJNS4_10UnderscoreESW_SW_EEEEENS4_13SM90_TMA_LOADENS4_14ComposedLayoutINS4_7SwizzleILi3ELi4ELi3EEENS4_18smem_ptr_flag_bitsILi8EEENSS_INS5_IJNSA_ILi8EEESG_EEENS5_IJSG_SB_EEEEEEEvNS4_8identityESZ_S19_vS1A_EENS_8epilogue10collective6detail29Sm90TmaWarpSpecializedAdapterINS1D_15DefaultEpilogueISI_SJ_SJ_NS1C_6thread17LinearCombinationISI_Li1EffLNS1H_9ScaleType4KindE0ELNS_15FloatRoundStyleE2ESI_EENS1_15EpilogueDefaultEEEEEvvEEEEvNT_6ParamsE,"",@"SHT_CUDA_INFO"
	.sectionflags	@""
	.align	4


	//----- nvinfo : EIATTR_CUDA_API_VERSION
	.align		4
        /*0000*/ 	.byte	0x04, 0x37
        /*0002*/ 	.short	(.L_18 - .L_17)
.L_17:
        /*0004*/ 	.word	0x00000082


	//----- nvinfo : EIATTR_KPARAM_INFO
	.align		4
.L_18:
        /*0008*/ 	.byte	0x04, 0x17
        /*000a*/ 	.short	(.L_20 - .L_19)
.L_19:
        /*000c*/ 	.word	0x00000000
        /*0010*/ 	.short	0x0000
        /*0012*/ 	.short	0x0070
        /*0014*/ 	.byte	0x00, 0xf0, 0x01, 0x10


	//----- nvinfo : EIATTR_SPARSE_MMA_MASK
	.align		4
.L_20:
        /*0018*/ 	.byte	0x03, 0x50
        /*001a*/ 	.short	0x0000


	//----- nvinfo : EIATTR_MAXREG_COUNT
	.align		4
        /*001c*/ 	.byte	0x03, 0x1b
        /*001e*/ 	.short	0x00a8


	//----- nvinfo : EIATTR_NUM_BARRIERS
	.align		4
        /*0020*/ 	.byte	0x02, 0x4c
        /*0022*/ 	.byte	0x01
	.zero		1


	//----- nvinfo : EIATTR_MERCURY_ISA_VERSION
	.align		4
        /*0024*/ 	.byte	0x03, 0x5f
        /*0026*/ 	.short	0x0101


	//----- nvinfo : EIATTR_INT_WARP_WIDE_INSTR_OFFSETS
	.align		4
        /*0028*/ 	.byte	0x04, 0x31
        /*002a*/ 	.short	(.L_22 - .L_21)


	//   ....[0]....
.L_21:
        /*002c*/ 	.word	0x00000430


	//   ....[1]....
        /*0030*/ 	.word	0x00000450


	//   ....[2]....
        /*0034*/ 	.word	0x000004d0


	//   ....[3]....
        /*0038*/ 	.word	0x000004e0


	//   ....[4]....
        /*003c*/ 	.word	0x000004f0


	//   ....[5]....
        /*0040*/ 	.word	0x00000510


	//   ....[6]....
        /*0044*/ 	.word	0x00000570


	//   ....[7]....
        /*0048*/ 	.word	0x00000590


	//----- nvinfo : EIATTR_COOP_GROUP_MASK_REGIDS
	.align		4
.L_22:
        /*004c*/ 	.byte	0x04, 0x29
        /*004e*/ 	.short	(.L_24 - .L_23)


	//   ....[0]....
.L_23:
        /*0050*/ 	.word	0xffffffff


	//   ....[1]....
        /*0054*/ 	.word	0xffffffff


	//   ....[2]....
        /*0058*/ 	.word	0xffffffff


	//   ....[3]....
        /*005c*/ 	.word	0xffffffff


	//   ....[4]....
        /*0060*/ 	.word	0xffffffff


	//   ....[5]....
        /*0064*/ 	.word	0xffffffff


	//----- nvinfo : EIATTR_COOP_GROUP_INSTR_OFFSETS
	.align		4
.L_24:
        /*0068*/ 	.byte	0x04, 0x28
        /*006a*/ 	.short	(.L_26 - .L_25)


	//   ....[0]....
.L_25:
        /*006c*/ 	.word	0x00000050


	//   ....[1]....
        /*0070*/ 	.word	0x00000080


	//   ....[2]....
        /*0074*/ 	.word	0x00000180


	//   ....[3]....
        /*0078*/ 	.word	0x00000350


	//   ....[4]....
        /*007c*/ 	.word	0x00000390


	//   ....[5]....
        /*0080*/ 	.word	0x000003d0


	//----- nvinfo : EIATTR_REG_RECONFIG
	.align		4
.L_26:
        /*0084*/ 	.byte	0x01, 0x54
	.zero		2


	//----- nvinfo : EIATTR_MBARRIER_INSTR_OFFSETS
	.align		4
        /*0088*/ 	.byte	0x04, 0x39
        /*008a*/ 	.short	(.L_28 - .L_27)


	//   ....[0]....
.L_27:
        /*008c*/ 	.word	0x00000300
        /*0090*/ 	.word	0x000000ff
        /*0094*/ 	.word	0x00000000
        /*0098*/ 	.short	0x0100
        /*009a*/ 	.byte	0x09
	.zero		1


	//   ....[1]....
        /*009c*/ 	.word	0x00000310
        /*00a0*/ 	.word	0x000000ff
        /*00a4*/ 	.word	0x00000010
        /*00a8*/ 	.short	0x0100
        /*00aa*/ 	.byte	0x09
	.zero		1


	//   ....[2]....
        /*00ac*/ 	.word	0x00000320
        /*00b0*/ 	.word	0x000000ff
        /*00b4*/ 	.word	0x00000008
        /*00b8*/ 	.short	0x0100
        /*00ba*/ 	.byte	0x09
	.zero		1


	//   ....[3]....
        /*00bc*/ 	.word	0x00000330
        /*00c0*/ 	.word	0x000000ff
        /*00c4*/ 	.word	0x00000018
        /*00c8*/ 	.short	0x0100
        /*00ca*/ 	.byte	0x09
	.zero		1


	//   ....[4]....
        /*00cc*/ 	.word	0x000005b0
        /*00d0*/ 	.word	0x000000ff
        /*00d4*/ 	.word	0x00000050
        /*00d8*/ 	.short	0x0100
        /*00da*/ 	.byte	0x09
	.zero		1


	//   ....[5]....
        /*00dc*/ 	.word	0x000005c0
        /*00e0*/ 	.word	0x000000ff
        /*00e4*/ 	.word	0x00000058
        /*00e8*/ 	.short	0x0100
        /*00ea*/ 	.byte	0x09
	.zero		1


	//   ....[6]....
        /*00ec*/ 	.word	0x00000600
        /*00f0*/ 	.word	0x000000ff
        /*00f4*/ 	.word	0x00000030
        /*00f8*/ 	.short	0x0100
        /*00fa*/ 	.byte	0x0a
	.zero		1


	//   ....[7]....
        /*00fc*/ 	.word	0x00000620
        /*0100*/ 	.word	0x000000ff
        /*0104*/ 	.word	0x00000038
        /*0108*/ 	.short	0x0100
        /*010a*/ 	.byte	0x0a
	.zero		1


	//   ....[8]....
        /*010c*/ 	.word	0x00000630
        /*0110*/ 	.word	0x000000ff
        /*0114*/ 	.word	0x00000040
        /*0118*/ 	.short	0x0100
        /*011a*/ 	.byte	0x0a
	.zero		1


	//   ....[9]....
        /*011c*/ 	.word	0x00000640
        /*0120*/ 	.word	0x000000ff
        /*0124*/ 	.word	0x00000048
        /*0128*/ 	.short	0x0100
        /*012a*/ 	.byte	0x0a
	.zero		1


	//   ....[10]....
        /*012c*/ 	.word	0x00001550
        /*0130*/ 	.word	0x0000000f
        /*0134*/ 	.word	0xfffffff8
        /*0138*/ 	.short	0x010a
        /*013a*/ 	.byte	0x3f
	.zero		1


	//   ....[11]....
        /*013c*/ 	.word	0x00001830
        /*0140*/ 	.word	0x000000ff
        /*0144*/ 	.word	0x00000000
        /*0148*/ 	.short	0x010a
        /*014a*/ 	.byte	0x04
	.zero		1


	//   ....[12]....
        /*014c*/ 	.word	0x00001870
        /*0150*/ 	.word	0x000000ff
        /*0154*/ 	.word	0x00000000
        /*0158*/ 	.short	0x010a
        /*015a*/ 	.byte	0x04
	.zero		1


	//   ....[13]....
        /*015c*/ 	.word	0x00001eb0
        /*0160*/ 	.word	0x000000ff
        /*0164*/ 	.word	0x00000000
        /*0168*/ 	.short	0x010a
        /*016a*/ 	.byte	0x08
	.zero		1


	//   ....[14]....
        /*016c*/ 	.word	0x00001ef0
        /*0170*/ 	.word	0x000000ff
        /*0174*/ 	.word	0x00000000
        /*0178*/ 	.short	0x010a
        /*017a*/ 	.byte	0x08
	.zero		1


	//   ....[15]....
        /*017c*/ 	.word	0x000023a0
        /*0180*/ 	.word	0x000000ff
        /*0184*/ 	.word	0x00000000
        /*0188*/ 	.short	0x0101
        /*018a*/ 	.byte	0x06
	.zero		1


	//   ....[16]....
        /*018c*/ 	.word	0x000026f0
        /*0190*/ 	.word	0x00000055
        /*0194*/ 	.word	0x00000000
        /*0198*/ 	.short	0x0101
        /*019a*/ 	.byte	0x19
	.zero		1


	//   ....[17]....
        /*019c*/ 	.word	0x000027f0
        /*01a0*/ 	.word	0x000000ff
        /*01a4*/ 	.word	0x00000000
        /*01a8*/ 	.short	0x0101
        /*01aa*/ 	.byte	0x04
	.zero		1


	//   ....[18]....
        /*01ac*/ 	.word	0x000028a0
        /*01b0*/ 	.word	0x0000000f
        /*01b4*/ 	.word	0x00000008
        /*01b8*/ 	.short	0x010a
        /*01ba*/ 	.byte	0x3f
	.zero		1


	//   ....[19]....
        /*01bc*/ 	.word	0x000050f0
        /*01c0*/ 	.word	0x00000012
        /*01c4*/ 	.word	0x00000000
        /*01c8*/ 	.short	0x0101
        /*01ca*/ 	.byte	0x19
	.zero		1


	//   ....[20]....
        /*01cc*/ 	.word	0x00005ac0
        /*01d0*/ 	.word	0x0000000d
        /*01d4*/ 	.word	0x00000010
        /*01d8*/ 	.short	0x010a
        /*01da*/ 	.byte	0x3f
	.zero		1


	//   ....[21]....
        /*01dc*/ 	.word	0x00005e30
        /*01e0*/ 	.word	0x00000003
        /*01e4*/ 	.word	0x00000058
        /*01e8*/ 	.short	0x0101
        /*01ea*/ 	.byte	0x3f
	.zero		1


	//   ....[22]....
        /*01ec*/ 	.word	0x000065c0
        /*01f0*/ 	.word	0x00000005
        /*01f4*/ 	.word	0x00000000
        /*01f8*/ 	.short	0x010a
        /*01fa*/ 	.byte	0x3f
	.zero		1


	//   ....[23]....
        /*01fc*/ 	.word	0x00006640
        /*0200*/ 	.word	0x0000000b
        /*0204*/ 	.word	0x00000000
        /*0208*/ 	.short	0x010a
        /*020a*/ 	.byte	0x3f
	.zero		1


	//   ....[24]....
        /*020c*/ 	.word	0x000066a0
        /*0210*/ 	.word	0x0000000f
        /*0214*/ 	.word	0xfffffff8
        /*0218*/ 	.short	0x010a
        /*021a*/ 	.byte	0x3f
	.zero		1


	//   ....[25]....
        /*021c*/ 	.word	0x00006700
        /*0220*/ 	.word	0x0000000b
        /*0224*/ 	.word	0x00000000
        /*0228*/ 	.short	0x010a
        /*022a*/ 	.byte	0x3f
	.zero		1


	//   ....[26]....
        /*022c*/ 	.word	0x00006760
        /*0230*/ 	.word	0x0000000c
        /*0234*/ 	.word	0x00000000
        /*0238*/ 	.short	0x010a
        /*023a*/ 	.byte	0x3f
	.zero		1


	//   ....[27]....
        /*023c*/ 	.word	0x000067b0
        /*0240*/ 	.word	0x0000000f
        /*0244*/ 	.word	0x00000008
        /*0248*/ 	.short	0x010a
        /*024a*/ 	.byte	0x3f
	.zero		1


	//   ....[28]....
        /*024c*/ 	.word	0x00006880
        /*0250*/ 	.word	0x0000000d
        /*0254*/ 	.word	0x00000010
        /*0258*/ 	.short	0x010a
        /*025a*/ 	.byte	0x3f
	.zero		1


	//   ....[29]....
        /*025c*/ 	.word	0x00006960
        /*0260*/ 	.word	0x00000005
        /*0264*/ 	.word	0x00000000
        /*0268*/ 	.short	0x010a
        /*026a*/ 	.byte	0x3f
	.zero		1


	//----- nvinfo : EIATTR_NUM_MBARRIERS
	.align		4
.L_28:
        /*026c*/ 	.byte	0x03, 0x38
        /*026e*/ 	.short	0x000a


	//----- nvinfo : EIATTR_EXIT_INSTR_OFFSETS
	.align		4
        /*0270*/ 	.byte	0x04, 0x1c
        /*0272*/ 	.short	(.L_30 - .L_29)


	//   ....[0]....
.L_29:
        /*0274*/ 	.word	0x000011c0


	//   ....[1]....
        /*0278*/ 	.word	0x00001220


	//   ....[2]....
        /*027c*/ 	.word	0x000057f0


	//   ....[3]....
        /*0280*/ 	.word	0x00005820


	//   ....[4]....
        /*0284*/ 	.word	0x00006690


	//----- nvinfo : EIATTR_MAX_THREADS
	.align		4
.L_30:
        /*0288*/ 	.byte	0x04, 0x05
        /*028a*/ 	.short	(.L_32 - .L_31)
.L_31:
        /*028c*/ 	.word	0x00000180
        /*0290*/ 	.word	0x00000001
        /*0294*/ 	.word	0x00000001


	//----- nvinfo : EIATTR_CRS_STACK_SIZE
	.align		4
.L_32:
        /*0298*/ 	.byte	0x04, 0x1e
        /*029a*/ 	.short	(.L_34 - .L_33)
.L_33:
        /*029c*/ 	.word	0x00000000


	//----- nvinfo : EIATTR_CBANK_PARAM_SIZE
	.align		4
.L_34:
        /*02a0*/ 	.byte	0x03, 0x19
        /*02a2*/ 	.short	0x0470


	//----- nvinfo : EIATTR_PARAM_CBANK
	.align		4
        /*02a4*/ 	.byte	0x04, 0x0a
        /*02a6*/ 	.short	(.L_36 - .L_35)
	.align		4
.L_35:
        /*02a8*/ 	.word	index@(.nv.constant0._ZN7cutlass13device_kernelINS_4gemm6kernel13GemmUniversalIN4cute5tupleIJiiiiEEENS1_10collective13CollectiveMmaINS1_37MainloopSm90TmaGmmaWarpSpecializedFP8ILi2ENS5_IJNS4_1CILi1EEESB_SB_EEENS1_32KernelTmaWarpSpecializedPingpongEEENS5_IJNSA_ILi64EEESF_NSA_ILi128EEEEEENS_12float_e5m2_tENS5_IJlSB_lEEESI_SJ_NS4_8TiledMMAINS4_8MMA_AtomIJNS4_4SM904GMMA30MMA_64x64x32_F32E5M2E5M2_SS_TNILNSN_7ScaleInE1ELSP_1EEEEEENS4_6LayoutISC_NS5_IJNSA_ILi0EEEST_ST_EEEEENS5_IJNS4_10UnderscoreESW_SW_EEEEENS4_13SM90_TMA_LOADENS4_14ComposedLayoutINS4_7SwizzleILi3ELi4ELi3EEENS4_18smem_ptr_flag_bitsILi8EEENSS_INS5_IJNSA_ILi8EEESG_EEENS5_IJSG_SB_EEEEEEEvNS4_8identityESZ_S19_vS1A_EENS_8epilogue10collective6detail29Sm90TmaWarpSpecializedAdapterINS1D_15DefaultEpilogueISI_SJ_SJ_NS1C_6thread17LinearCombinationISI_Li1EffLNS1H_9ScaleType4KindE0ELNS_15FloatRoundStyleE2ESI_EENS1_15EpilogueDefaultEEEEEvvEEEEvNT_6ParamsE)
        /*02ac*/ 	.short	0x0210
        /*02ae*/ 	.short	0x0470


	//----- nvinfo : EIATTR_SW_WAR
	.align		4
.L_36:
        /*02b0*/ 	.byte	0x04, 0x36
        /*02b2*/ 	.short	(.L_38 - .L_37)
.L_37:
        /*02b4*/ 	.word	0x00000008
.L_38:


//--------------------- .nv.callgraph             --------------------------
	.section	.nv.callgraph,"",@"SHT_CUDA_CALLGRAPH"
	.align	4
	.sectionentsize	8
	.align		4
        /*0000*/ 	.word	0x00000000
	.align		4
        /*0004*/ 	.word	0xffffffff
	.align		4
        /*0008*/ 	.word	0x00000000
	.align		4
        /*000c*/ 	.word	0xfffffffe
	.align		4
        /*0010*/ 	.word	0x00000000
	.align		4
        /*0014*/ 	.word	0xfffffffd
	.align		4
        /*0018*/ 	.word	0x00000000
	.align		4
        /*001c*/ 	.word	0xfffffffc


//--------------------- .nv.constant4             --------------------------
	.section	.nv.constant4,"a",@progbits
	.align	8
	.align		8
.nv.constant4:
        /*0000*/ 	.dword	_ZN40_INTERNAL_d9131e34_4_k_cu_a087dd86_294044cuda3std3__45__cpo5beginE
	.align		8
        /*0008*/ 	.dword	_ZN40_INTERNAL_d9131e34_4_k_cu_a087dd86_294044cuda3std3__45__cpo3endE
	.align		8
        /*0010*/ 	.dword	_ZN40_INTERNAL_d9131e34_4_k_cu_a087dd86_294044cuda3std3__45__cpo6cbeginE
	.align		8
        /*0018*/ 	.dword	_ZN40_INTERNAL_d9131e34_4_k_cu_a087dd86_294044cuda3std3__45__cpo4cendE
	.align		8
        /*0020*/ 	.dword	_ZN40_INTERNAL_d9131e34_4_k_cu_a087dd86_294044cuda3std3__442_GLOBAL__N__d9131e34_4_k_cu_a087dd86_294046ignoreE
	.align		8
        /*0028*/ 	.dword	_ZN40_INTERNAL_d9131e34_4_k_cu_a087dd86_294044cuda3std3__419piecewise_constructE
	.align		8
        /*0030*/ 	.dword	_ZN40_INTERNAL_d9131e34_4_k_cu_a087dd86_294044cuda3std3__48in_placeE
	.align		8
        /*0038*/ 	.dword	_ZN40_INTERNAL_d9131e34_4_k_cu_a087dd86_294044cuda3std6ranges3__45__cpo4swapE
	.align		8
        /*0040*/ 	.dword	_ZN40_INTERNAL_d9131e34_4_k_cu_a087dd86_294044cuda3std6ranges3__45__cpo9iter_moveE
	.align		8
        /*0048*/ 	.dword	_ZN40_INTERNAL_d9131e34_4_k_cu_a087dd86_294044cute7productE
	.align		8
        /*0050*/ 	.dword	_ZN40_INTERNAL_d9131e34_4_k_cu_a087dd86_294044cute1_E


//--------------------- .text._ZN7cutlass13device_kernelINS_4gemm6kernel13GemmUniversalIN4cute5tupleIJiiiiEEENS1_10collective13CollectiveMmaINS1_37MainloopSm90TmaGmmaWarpSpecializedFP8ILi2ENS5_IJNS4_1CILi1EEESB_SB_EEENS1_32KernelTmaWarpSpecializedPingpongEEENS5_IJNSA_ILi64EEESF_NSA_ILi128EEEEEENS_12float_e5m2_tENS5_IJlSB_lEEESI_SJ_NS4_8TiledMMAINS4_8MMA_AtomIJNS4_4SM904GMMA30MMA_64x64x32_F32E5M2E5M2_SS_TNILNSN_7ScaleInE1ELSP_1EEEEEENS4_6LayoutISC_NS5_IJNSA_ILi0EEEST_ST_EEEEENS5_IJNS4_10UnderscoreESW_SW_EEEEENS4_13SM90_TMA_LOADENS4_14ComposedLayoutINS4_7SwizzleILi3ELi4ELi3EEENS4_18smem_ptr_flag_bitsILi8EEENSS_INS5_IJNSA_ILi8EEESG_EEENS5_IJSG_SB_EEEEEEEvNS4_8identityESZ_S19_vS1A_EENS_8epilogue10collective6detail29Sm90TmaWarpSpecializedAdapterINS1D_15DefaultEpilogueISI_SJ_SJ_NS1C_6thread17LinearCombinationISI_Li1EffLNS1H_9ScaleType4KindE0ELNS_15FloatRoundStyleE2ESI_EENS1_15EpilogueDefaultEEEEEvvEEEEvNT_6ParamsE --------------------------
	.section	.text._ZN7cutlass13device_kernelINS_4gemm6kernel13GemmUniversalIN4cute5tupleIJiiiiEEENS1_10collective13CollectiveMmaINS1_37MainloopSm90TmaGmmaWarpSpecializedFP8ILi2ENS5_IJNS4_1CILi1EEESB_SB_EEENS1_32KernelTmaWarpSpecializedPingpongEEENS5_IJNSA_ILi64EEESF_NSA_ILi128EEEEEENS_12float_e5m2_tENS5_IJlSB_lEEESI_SJ_NS4_8TiledMMAINS4_8MMA_AtomIJNS4_4SM904GMMA30MMA_64x64x32_F32E5M2E5M2_SS_TNILNSN_7ScaleInE1ELSP_1EEEEEENS4_6LayoutISC_NS5_IJNSA_ILi0EEEST_ST_EEEEENS5_IJNS4_10UnderscoreESW_SW_EEEEENS4_13SM90_TMA_LOADENS4_14ComposedLayoutINS4_7SwizzleILi3ELi4ELi3EEENS4_18smem_ptr_flag_bitsILi8EEENSS_INS5_IJNSA_ILi8EEESG_EEENS5_IJSG_SB_EEEEEEEvNS4_8identityESZ_S19_vS1A_EENS_8epilogue10collective6detail29Sm90TmaWarpSpecializedAdapterINS1D_15DefaultEpilogueISI_SJ_SJ_NS1C_6thread17LinearCombinationISI_Li1EffLNS1H_9ScaleType4KindE0ELNS_15FloatRoundStyleE2ESI_EENS1_15EpilogueDefaultEEEEEvvEEEEvNT_6ParamsE,"ax",@progbits
	.align	128
.text._ZN7cutlass13device_kernelINS_4gemm6kernel13GemmUniversalIN4cute5tupleIJiiiiEEENS1_10collective13CollectiveMmaINS1_37MainloopSm90TmaGmmaWarpSpecializedFP8ILi2ENS5_IJNS4_1CILi1EEESB_SB_EEENS1_32KernelTmaWarpSpecializedPingpongEEENS5_IJNSA_ILi64EEESF_NSA_ILi128EEEEEENS_12float_e5m2_tENS5_IJlSB_lEEESI_SJ_NS4_8TiledMMAINS4_8MMA_AtomIJNS4_4SM904GMMA30MMA_64x64x32_F32E5M2E5M2_SS_TNILNSN_7ScaleInE1ELSP_1EEEEEENS4_6LayoutISC_NS5_IJNSA_ILi0EEEST_ST_EEEEENS5_IJNS4_10UnderscoreESW_SW_EEEEENS4_13SM90_TMA_LOADENS4_14ComposedLayoutINS4_7SwizzleILi3ELi4ELi3EEENS4_18smem_ptr_flag_bitsILi8EEENSS_INS5_IJNSA_ILi8EEESG_EEENS5_IJSG_SB_EEEEEEEvNS4_8identityESZ_S19_vS1A_EENS_8epilogue10collective6detail29Sm90TmaWarpSpecializedAdapterINS1D_15DefaultEpilogueISI_SJ_SJ_NS1C_6thread17LinearCombinationISI_Li1EffLNS1H_9ScaleType4KindE0ELNS_15FloatRoundStyleE2ESI_EENS1_15EpilogueDefaultEEEEEvvEEEEvNT_6ParamsE:
        .type           _ZN7cutlass13device_kernelINS_4gemm6kernel13GemmUniversalIN4cute5tupleIJiiiiEEENS1_10collective13CollectiveMmaINS1_37MainloopSm90TmaGmmaWarpSpecializedFP8ILi2ENS5_IJNS4_1CILi1EEESB_SB_EEENS1_32KernelTmaWarpSpecializedPingpongEEENS5_IJNSA_ILi64EEESF_NSA_ILi128EEEEEENS_12float_e5m2_tENS5_IJlSB_lEEESI_SJ_NS4_8TiledMMAINS4_8MMA_AtomIJNS4_4SM904GMMA30MMA_64x64x32_F32E5M2E5M2_SS_TNILNSN_7ScaleInE1ELSP_1EEEEEENS4_6LayoutISC_NS5_IJNSA_ILi0EEEST_ST_EEEEENS5_IJNS4_10UnderscoreESW_SW_EEEEENS4_13SM90_TMA_LOADENS4_14ComposedLayoutINS4_7SwizzleILi3ELi4ELi3EEENS4_18smem_ptr_flag_bitsILi8EEENSS_INS5_IJNSA_ILi8EEESG_EEENS5_IJSG_SB_EEEEEEEvNS4_8identityESZ_S19_vS1A_EENS_8epilogue10collective6detail29Sm90TmaWarpSpecializedAdapterINS1D_15DefaultEpilogueISI_SJ_SJ_NS1C_6thread17LinearCombinationISI_Li1EffLNS1H_9ScaleType4KindE0ELNS_15FloatRoundStyleE2ESI_EENS1_15EpilogueDefaultEEEEEvvEEEEvNT_6ParamsE,@function
        .size           _ZN7cutlass13device_kernelINS_4gemm6kernel13GemmUniversalIN4cute5tupleIJiiiiEEENS1_10collective13CollectiveMmaINS1_37MainloopSm90TmaGmmaWarpSpecializedFP8ILi2ENS5_IJNS4_1CILi1EEESB_SB_EEENS1_32KernelTmaWarpSpecializedPingpongEEENS5_IJNSA_ILi64EEESF_NSA_ILi128EEEEEENS_12float_e5m2_tENS5_IJlSB_lEEESI_SJ_NS4_8TiledMMAINS4_8MMA_AtomIJNS4_4SM904GMMA30MMA_64x64x32_F32E5M2E5M2_SS_TNILNSN_7ScaleInE1ELSP_1EEEEEENS4_6LayoutISC_NS5_IJNSA_ILi0EEEST_ST_EEEEENS5_IJNS4_10UnderscoreESW_SW_EEEEENS4_13SM90_TMA_LOADENS4_14ComposedLayoutINS4_7SwizzleILi3ELi4ELi3EEENS4_18smem_ptr_flag_bitsILi8EEENSS_INS5_IJNSA_ILi8EEESG_EEENS5_IJSG_SB_EEEEEEEvNS4_8identityESZ_S19_vS1A_EENS_8epilogue10collective6detail29Sm90TmaWarpSpecializedAdapterINS1D_15DefaultEpilogueISI_SJ_SJ_NS1C_6thread17LinearCombinationISI_Li1EffLNS1H_9ScaleType4KindE0ELNS_15FloatRoundStyleE2ESI_EENS1_15EpilogueDefaultEEEEEvvEEEEvNT_6ParamsE,(.L_x_135 - _ZN7cutlass13device_kernelINS_4gemm6kernel13GemmUniversalIN4cute5tupleIJiiiiEEENS1_10collective13CollectiveMmaINS1_37MainloopSm90TmaGmmaWarpSpecializedFP8ILi2ENS5_IJNS4_1CILi1EEESB_SB_EEENS1_32KernelTmaWarpSpecializedPingpongEEENS5_IJNSA_ILi64EEESF_NSA_ILi128EEEEEENS_12float_e5m2_tENS5_IJlSB_lEEESI_SJ_NS4_8TiledMMAINS4_8MMA_AtomIJNS4_4SM904GMMA30MMA_64x64x32_F32E5M2E5M2_SS_TNILNSN_7ScaleInE1ELSP_1EEEEEENS4_6LayoutISC_NS5_IJNSA_ILi0EEEST_ST_EEEEENS5_IJNS4_10UnderscoreESW_SW_EEEEENS4_13SM90_TMA_LOADENS4_14ComposedLayoutINS4_7SwizzleILi3ELi4ELi3EEENS4_18smem_ptr_flag_bitsILi8EEENSS_INS5_IJNSA_ILi8EEESG_EEENS5_IJSG_SB_EEEEEEEvNS4_8identityESZ_S19_vS1A_EENS_8epilogue10collective6detail29Sm90TmaWarpSpecializedAdapterINS1D_15DefaultEpilogueISI_SJ_SJ_NS1C_6thread17LinearCombinationISI_Li1EffLNS1H_9ScaleType4KindE0ELNS_15FloatRoundStyleE2ESI_EENS1_15EpilogueDefaultEEEEEvvEEEEvNT_6ParamsE)
        .other          _ZN7cutlass13device_kernelINS_4gemm6kernel13GemmUniversalIN4cute5tupleIJiiiiEEENS1_10collective13CollectiveMmaINS1_37MainloopSm90TmaGmmaWarpSpecializedFP8ILi2ENS5_IJNS4_1CILi1EEESB_SB_EEENS1_32KernelTmaWarpSpecializedPingpongEEENS5_IJNSA_ILi64EEESF_NSA_ILi128EEEEEENS_12float_e5m2_tENS5_IJlSB_lEEESI_SJ_NS4_8TiledMMAINS4_8MMA_AtomIJNS4_4SM904GMMA30MMA_64x64x32_F32E5M2E5M2_SS_TNILNSN_7ScaleInE1ELSP_1EEEEEENS4_6LayoutISC_NS5_IJNSA_ILi0EEEST_ST_EEEEENS5_IJNS4_10UnderscoreESW_SW_EEEEENS4_13SM90_TMA_LOADENS4_14ComposedLayoutINS4_7SwizzleILi3ELi4ELi3EEENS4_18smem_ptr_flag_bitsILi8EEENSS_INS5_IJNSA_ILi8EEESG_EEENS5_IJSG_SB_EEEEEEEvNS4_8identityESZ_S19_vS1A_EENS_8epilogue10collective6detail29Sm90TmaWarpSpecializedAdapterINS1D_15DefaultEpilogueISI_SJ_SJ_NS1C_6thread17LinearCombinationISI_Li1EffLNS1H_9ScaleType4KindE0ELNS_15FloatRoundStyleE2ESI_EENS1_15EpilogueDefaultEEEEEvvEEEEvNT_6ParamsE,@"STO_CUDA_ENTRY STV_DEFAULT"
_ZN7cutlass13device_kernelINS_4gemm6kernel13GemmUniversalIN4cute5tupleIJiiiiEEENS1_10collective13CollectiveMmaINS1_37MainloopSm90TmaGmmaWarpSpecializedFP8ILi2ENS5_IJNS4_1CILi1EEESB_SB_EEENS1_32KernelTmaWarpSpecializedPingpongEEENS5_IJNSA_ILi64EEESF_NSA_ILi128EEEEEENS_12float_e5m2_tENS5_IJlSB_lEEESI_SJ_NS4_8TiledMMAINS4_8MMA_AtomIJNS4_4SM904GMMA30MMA_64x64x32_F32E5M2E5M2_SS_TNILNSN_7ScaleInE1ELSP_1EEEEEENS4_6LayoutISC_NS5_IJNSA_ILi0EEEST_ST_EEEEENS5_IJNS4_10UnderscoreESW_SW_EEEEENS4_13SM90_TMA_LOADENS4_14ComposedLayoutINS4_7SwizzleILi3ELi4ELi3EEENS4_18smem_ptr_flag_bitsILi8EEENSS_INS5_IJNSA_ILi8EEESG_EEENS5_IJSG_SB_EEEEEEEvNS4_8identityESZ_S19_vS1A_EENS_8epilogue10collective6detail29Sm90TmaWarpSpecializedAdapterINS1D_15DefaultEpilogueISI_SJ_SJ_NS1C_6thread17LinearCombinationISI_Li1EffLNS1H_9ScaleType4KindE0ELNS_15FloatRoundStyleE2ESI_EENS1_15EpilogueDefaultEEEEEvvEEEEvNT_6ParamsE:
[----:B------:R-:W-:Y:S01]  /*0000*/  LDC R1, c[0x0][0x28] ;  /* 0x00000a00ff017b82 */ /* 0x000fe20000000800 */
[----:B------:R-:W0:Y:S01]  /*0010*/  S2R R8, SR_TID.X ;  /* 0x0000000000087919 */ /* 0x000e220000002100 */
[----:B------:R-:W-:Y:S01]  /*0020*/  ELECT P0, URZ, PT ;  /* 0x00000000003f782f */ /* 0x000fe20003800000 */
[----:B------:R-:W-:Y:S01]  /*0030*/  BSSY B0, `(.L_x_0) ;  /* 0x0000014000007945 */ /* 0x000fe20003800000 */
[----:B0-----:R-:W-:-:S05]  /*0040*/  SHF.R.U32.HI R0, RZ, 0x5, R8 ;  /* 0x00000005ff007819 */ /* 0x001fca0000011608 */
[----:B------:R-:W0:Y:S02]  /*0050*/  SHFL.IDX PT, R2, R0, RZ, 0x1f ;  /* 0x00001fff00027589 */ /* 0x000e2400000e0000 */
[----:B0-----:R-:W-:Y:S02]  /*0060*/  R2UR UR8, R2 ;  /* 0x00000000020872ca */ /* 0x001fe400000e0000 */
[----:B------:R-:W-:-:S05]  /*0070*/  SHF.R.U32.HI R2, RZ, 0x7, R8 ;  /* 0x00000007ff027819 */ /* 0x000fca0000011608 */
[----:B------:R0:W1:Y:S06]  /*0080*/  SHFL.IDX PT, R3, R2, RZ, 0x1f ;  /* 0x00001fff02037589 */ /* 0x00006c00000e0000 */
[----:B------:R-:W-:Y:S02]  /*0090*/  USHF.R.S32.HI UR4, URZ, 0x1f, UR8 ;  /* 0x0000001f3f047899 */ /* 0x000fe40008011408 */
[----:B------:R-:W-:Y:S02]  /*00a0*/  ISETP.NE.OR P0, PT, RZ, UR8, !P0 ;  /* 0x00000008ff007c0c */ /* 0x000fe4000c705670 */
[----:B------:R-:W-:-:S04]  /*00b0*/  ULEA.HI UR4, UR4, UR8, URZ, 0x2 ;  /* 0x0000000804047291 */ /* 0x000fc8000f8f103f */
[----:B------:R-:W-:-:S04]  /*00c0*/  ULOP3.LUT UR4, UR4, 0xfffffffc, URZ, 0xc0, !UPT ;  /* 0xfffffffc04047892 */ /* 0x000fc8000f8ec03f */
[----:B------:R-:W-:-:S03]  /*00d0*/  UIADD3 UR8, UR8, -UR4, URZ ;  /* 0x8000000408087290 */ /* 0x000fc6000fffe03f */
[----:B0-----:R-:W-:Y:S09]  /*00e0*/  @P0 BRA `(.L_x_1) ;  /* 0x0000000000200947 */ /* 0x001ff20003800000 */
[----:B------:R-:W-:Y:S02]  /*00f0*/  ULDC.64 UR4, c[0x0][0x198] ;  /* 0x0000660000047ab9 */ /* 0x000fe40000000a00 */
[----:B------:R-:W-:Y:S02]  /*0100*/  UIADD3 UR6, UP0, UR4, 0xf0, URZ ;  /* 0x000000f004067890 */ /* 0x000fe4000ff1e03f */
[----:B------:R-:W-:Y:S02]  /*0110*/  UIADD3 UR4, UP1, UR4, 0x1f0, URZ ;  /* 0x000001f004047890 */ /* 0x000fe4000ff3e03f */
[----:B------:R-:W-:Y:S02]  /*0120*/  UIADD3.X UR7, URZ, UR5, URZ, UP0, !UPT ;  /* 0x000000053f077290 */ /* 0x000fe400087fe43f */
[----:B------:R-:W-:-:S07]  /*0130*/  UIADD3.X UR5, URZ, UR5, URZ, UP1, !UPT ;  /* 0x000000053f057290 */ /* 0x000fce0008ffe43f */
[----:B------:R0:W-:Y:S02]  /*0140*/  UTMACCTL.PF [UR6] ;  /* 0x00000000060079b9 */ /* 0x0001e40008040000 */
[----:B------:R0:W-:Y:S02]  /*0150*/  UTMACCTL.PF [UR4] ;  /* 0x00000000040079b9 */ /* 0x0001e40008040000 */
[----:B0-----:R-:W-:Y:S01]  /*0160*/  NOP ;  /* 0x0000000000007918 */ /* 0x001fe20000000000 */
.L_x_1:
[----:B------:R-:W-:Y:S05]  /*0170*/  BSYNC B0 ;  /* 0x0000000000007941 */ /* 0x000fea0003800000 */
.L_x_0:
[----:B------:R-:W0:Y:S01]  /*0180*/  SHFL.IDX PT, R4, R0, RZ, 0x1f ;  /* 0x00001fff00047589 */ /* 0x000e2200000e0000 */
[----:B-1----:R-:W-:Y:S01]  /*0190*/  R2UR UR16, R3 ;  /* 0x00000000031072ca */ /* 0x002fe200000e0000 */
[----:B------:R-:W-:-:S04]  /*01a0*/  UISETP.NE.AND UP0, UPT, UR8, 0x3, UPT ;  /* 0x000000030800788c */ /* 0x000fc8000bf05270 */
[----:B------:R-:W-:-:S08]  /*01b0*/  UISETP.EQ.OR UP0, UPT, UR8, URZ, !UP0 ;  /* 0x0000003f0800728c */ /* 0x000fd0000c702670 */
[----:B------:R-:W-:Y:S02]  /*01c0*/  UIADD3 UR24, UR16, -0x1, URZ ;  /* 0xffffffff10187890 */ /* 0x000fe4000fffe03f */
[----:B------:R-:W-:Y:S02]  /*01d0*/  UISETP.EQ.AND UP0, UPT, UR16, URZ, UP0 ;  /* 0x0000003f1000728c */ /* 0x000fe40008702270 */
[----:B------:R-:W-:Y:S02]  /*01e0*/  UISETP.GE.U32.AND UP1, UPT, UR24, 0x2, UPT ;  /* 0x000000021800788c */ /* 0x000fe4000bf26070 */
[----:B------:R-:W-:Y:S01]  /*01f0*/  USEL UR13, URZ, 0x1, !UP0 ;  /* 0x000000013f0d7887 */ /* 0x000fe2000c000000 */
[----:B0-----:R-:W-:-:S03]  /*0200*/  ISETP.NE.AND P0, PT, R4, RZ, PT ;  /* 0x000000ff0400720c */ /* 0x001fc60003f05270 */
[----:B------:R-:W-:-:S10]  /*0210*/  USEL UR13, UR13, 0x2, UP1 ;  /* 0x000000020d0d7887 */ /* 0x000fd40008800000 */
[----:B------:R-:W-:Y:S05]  /*0220*/  @P0 BRA `(.L_x_2) ;  /* 0x0000000000480947 */ /* 0x000fea0003800000 */
[----:B------:R-:W0:Y:S01]  /*0230*/  S2UR UR9, SR_CgaCtaId ;  /* 0x00000000000979c3 */ /* 0x000e220000008800 */
[----:B------:R-:W-:Y:S01]  /*0240*/  UMOV UR4, 0x400 ;  /* 0x0000040000047882 */ /* 0x000fe20000000000 */
[----:B------:R-:W-:Y:S01]  /*0250*/  UMOV UR5, 0x1 ;  /* 0x0000000100057882 */ /* 0x000fe20000000000 */
[----:B------:R-:W-:Y:S01]  /*0260*/  UMOV UR6, 0x80 ;  /* 0x0000008000067882 */ /* 0x000fe20000000000 */
[----:B------:R-:W-:Y:S01]  /*0270*/  ELECT P0, URZ, PT ;  /* 0x00000000003f782f */ /* 0x000fe20003800000 */
[----:B------:R-:W-:-:S04]  /*0280*/  UIADD3 UR6, -UR6, 0x100000, URZ ;  /* 0x0010000006067890 */ /* 0x000fc8000fffe13f */
[----:B------:R-:W-:Y:S02]  /*0290*/  USHF.L.U32 UR7, UR6, 0xb, URZ ;  /* 0x0000000b06077899 */ /* 0x000fe4000800063f */
[----:B------:R-:W-:Y:S02]  /*02a0*/  USHF.L.U32 UR6, UR6, 0x1, URZ ;  /* 0x0000000106067899 */ /* 0x000fe4000800063f */
[----:B0-----:R-:W-:Y:S02]  /*02b0*/  ULEA UR9, UR9, UR4, 0x18 ;  /* 0x0000000409097291 */ /* 0x001fe4000f8ec03f */
[----:B------:R-:W-:-:S04]  /*02c0*/  UIADD3 UR4, -UR5, 0x100000, URZ ;  /* 0x0010000005047890 */ /* 0x000fc8000fffe13f */
[----:B------:R-:W-:Y:S02]  /*02d0*/  USHF.L.U32 UR5, UR4, 0xb, URZ ;  /* 0x0000000b04057899 */ /* 0x000fe4000800063f */
[----:B------:R-:W-:Y:S01]  /*02e0*/  USHF.L.U32 UR4, UR4, 0x1, URZ ;  /* 0x0000000104047899 */ /* 0x000fe2000800063f */
[----:B------:R-:W0:Y:S11]  /*02f0*/  FENCE.VIEW.ASYNC.S ;  /* 0x00000000000073c6 */ /* 0x000e360000000000 */
[----:B0-----:R0:W1:Y:S01]  /*0300*/  SYNCS.EXCH.64 URZ, [UR9], UR4 ;  /* 0x00000004093f75b2 */ /* 0x0010620008000100 */
[----:B------:R0:W2:Y:S01]  /*0310*/  SYNCS.EXCH.64 URZ, [UR9+0x10], UR6 ;  /* 0x00001006093f75b2 */ /* 0x0000a20008000100 */
[----:B------:R0:W3:Y:S01]  /*0320*/  SYNCS.EXCH.64 URZ, [UR9+0x8], UR4 ;  /* 0x00000804093f75b2 */ /* 0x0000e20008000100 */
[----:B------:R0:W4:Y:S01]  /*0330*/  SYNCS.EXCH.64 URZ, [UR9+0x18], UR6 ;  /* 0x00001806093f75b2 */ /* 0x0001220008000100 */
[----:B------:R-:W-:Y:S01]  /*0340*/  NOP ;  /* 0x0000000000007918 */ /* 0x000fe20000000000 */
.L_x_2:
[----:B------:R-:W5:Y:S01]  /*0350*/  SHFL.IDX PT, R4, R0, RZ, 0x1f ;  /* 0x00001fff00047589 */ /* 0x000f6200000e0000 */
[----:B------:R-:W-:Y:S01]  /*0360*/  ELECT P0, URZ, PT ;  /* 0x00000000003f782f */ /* 0x000fe20003800000 */
[----:B------:R-:W-:Y:S01]  /*0370*/  NOP ;  /* 0x0000000000007918 */ /* 0x000fe20000000000 */
[----:B------:R-:W-:Y:S01]  /*0380*/  ELECT P1, URZ, PT ;  /* 0x00000000003f782f */ /* 0x000fe20003820000 */
[----:B------:R-:W1:Y:S01]  /*0390*/  SHFL.IDX PT, R3, R0, RZ, 0x1f ;  /* 0x00001fff00037589 */ /* 0x000e6200000e0000 */
[----:B0-----:R-:W-:Y:S01]  /*03a0*/  UMOV UR4, 0x20 ;  /* 0x0000002000047882 */ /* 0x001fe20000000000 */
[----:B------:R-:W-:Y:S01]  /*03b0*/  UMOV UR12, 0x80 ;  /* 0x00000080000c7882 */ /* 0x000fe20000000000 */
[----:B------:R-:W-:Y:S01]  /*03c0*/  NOP ;  /* 0x0000000000007918 */ /* 0x000fe20000000000 */
[----:B------:R0:W0:Y:S01]  /*03d0*/  SHFL.IDX PT, R15, R2, RZ, 0x1f ;  /* 0x00001fff020f7589 */ /* 0x00002200000e0000 */
[----:B------:R-:W-:Y:S01]  /*03e0*/  ULDC.64 UR22, c[0x0][0x208] ;  /* 0x0000820000167ab9 */ /* 0x000fe20000000a00 */
[----:B-----5:R-:W-:-:S02]  /*03f0*/  ISETP.NE.OR P0, PT, R4, RZ, !P0 ;  /* 0x000000ff0400720c */ /* 0x020fc40004705670 */
[----:B-1----:R-:W-:Y:S02]  /*0400*/  ISETP.NE.OR P1, PT, R3, RZ, !P1 ;  /* 0x000000ff0300720c */ /* 0x002fe40004f25670 */
[----:B------:R-:W-:-:S04]  /*0410*/  SHF.R.S32.HI R3, RZ, 0x1f, R8 ;  /* 0x0000001fff037819 */ /* 0x000fc80000011408 */
[----:B------:R-:W-:-:S05]  /*0420*/  LEA.HI R3, R3, R8, RZ, 0x7 ;  /* 0x0000000803037211 */ /* 0x000fca00078f38ff */
[----:B------:R-:W-:Y:S01]  /*0430*/  VOTEU.ALL UP0, P0 ;  /* 0x00000000003f7886 */ /* 0x000fe20000000000 */
[----:B------:R-:W-:Y:S01]  /*0440*/  LOP3.LUT R3, R3, 0xffffff80, RZ, 0xc0, !PT ;  /* 0xffffff8003037812 */ /* 0x000fe200078ec0ff */
[----:B------:R-:W-:-:S03]  /*0450*/  VOTEU.ALL UP1, P1 ;  /* 0x00000000003f7886 */ /* 0x000fc60000820000 */
[----:B------:R-:W1:Y:S01]  /*0460*/  @!UP0 S2UR UR7, SR_CgaCtaId ;  /* 0x00000000000789c3 */ /* 0x000e620000008800 */
[----:B------:R-:W-:Y:S01]  /*0470*/  @!UP0 UMOV UR6, 0x400 ;  /* 0x0000040000068882 */ /* 0x000fe20000000000 */
[----:B------:R-:W-:-:S04]  /*0480*/  @!UP0 UIADD3 UR4, -UR4, 0x100000, URZ ;  /* 0x0010000004048890 */ /* 0x000fc8000fffe13f */
[----:B------:R-:W-:Y:S02]  /*0490*/  @!UP0 USHF.L.U32 UR5, UR4, 0xb, URZ ;  /* 0x0000000b04058899 */ /* 0x000fe4000800063f */
[----:B------:R-:W-:Y:S01]  /*04a0*/  @!UP0 USHF.L.U32 UR4, UR4, 0x1, URZ ;  /* 0x0000000104048899 */ /* 0x000fe2000800063f */
[----:B------:R-:W-:Y:S01]  /*04b0*/  IMAD.IADD R14, R8, 0x1, -R3 ;  /* 0x00000001080e7824 */ /* 0x000fe200078e0a03 */
[----:B------:R-:W-:Y:S01]  /*04c0*/  @!UP1 UMOV UR10, 0x400 ;  /* 0x00000400000a9882 */ /* 0x000fe20000000000 */
[----:B------:R-:W-:Y:S01]  /*04d0*/  VOTEU.ALL UP2, P1 ;  /* 0x00000000003f7886 */ /* 0x000fe20000840000 */
[----:B------:R-:W-:Y:S01]  /*04e0*/  VOTEU.ALL UP3, P1 ;  /* 0x00000000003f7886 */ /* 0x000fe20000860000 */
[----:B------:R-:W-:Y:S01]  /*04f0*/  VOTEU.ALL UP4, P1 ;  /* 0x00000000003f7886 */ /* 0x000fe20000880000 */
[----:B------:R-:W5:Y:S01]  /*0500*/  @!UP1 S2UR UR11, SR_CgaCtaId ;  /* 0x00000000000b99c3 */ /* 0x000f620000008800 */
[----:B------:R-:W-:Y:S01]  /*0510*/  VOTEU.ALL UP5, P1 ;  /* 0x00000000003f7886 */ /* 0x000fe200008a0000 */
[----:B------:R-:W-:Y:S01]  /*0520*/  ISETP.NE.AND P1, PT, RZ, UR16, PT ;  /* 0x00000010ff007c0c */ /* 0x000fe2000bf25270 */
[----:B-1----:R-:W-:-:S02]  /*0530*/  @!UP0 ULEA UR9, UR7, UR6, 0x18 ;  /* 0x0000000607098291 */ /* 0x002fc4000f8ec03f */
[----:B------:R-:W-:-:S04]  /*0540*/  @!UP1 UIADD3 UR6, -UR12, 0x100000, URZ ;  /* 0x001000000c069890 */ /* 0x000fc8000fffe13f */
[----:B------:R-:W-:Y:S02]  /*0550*/  @!UP1 USHF.L.U32 UR7, UR6, 0xb, URZ ;  /* 0x0000000b06079899 */ /* 0x000fe4000800063f */
[----:B------:R-:W-:Y:S01]  /*0560*/  @!UP1 USHF.L.U32 UR6, UR6, 0x1, URZ ;  /* 0x0000000106069899 */ /* 0x000fe2000800063f */
[----:B------:R-:W-:Y:S01]  /*0570*/  VOTEU.ALL UP0, P0 ;  /* 0x00000000003f7886 */ /* 0x000fe20000000000 */
[----:B-----5:R-:W-:Y:S01]  /*0580*/  @!UP1 ULEA UR10, UR11, UR10, 0x18 ;  /* 0x0000000a0b0a9291 */ /* 0x020fe2000f8ec03f */
[----:B------:R-:W-:Y:S01]  /*0590*/  VOTEU.ALL UP1, P0 ;  /* 0x00000000003f7886 */ /* 0x000fe20000020000 */
[----:B------:R-:W1:Y:S02]  /*05a0*/  FENCE.VIEW.ASYNC.S ;  /* 0x00000000000073c6 */ /* 0x000e640000000000 */
[----:B-1----:R-:W2:Y:S02]  /*05b0*/  @!UP0 SYNCS.EXCH.64 URZ, [UR9+0x50], UR4 ;  /* 0x00005004093f85b2 */ /* 0x002ea40008000100 */
[----:B------:R1:W2:Y:S01]  /*05c0*/  @!UP1 SYNCS.EXCH.64 URZ, [UR9+0x58], UR4 ;  /* 0x00005804093f95b2 */ /* 0x0002a20008000100 */
[----:B------:R-:W-:Y:S01]  /*05d0*/  NOP ;  /* 0x0000000000007918 */ /* 0x000fe20000000000 */
[----:B-1----:R-:W-:-:S02]  /*05e0*/  ULDC.64 UR4, c[0x0][0x598] ;  /* 0x0001660000047ab9 */ /* 0x002fc40000000a00 */
[----:B------:R-:W-:Y:S02]  /*05f0*/  ISETP.NE.U32.AND P0, PT, RZ, UR4, PT ;  /* 0x00000004ff007c0c */ /* 0x000fe4000bf05070 */
[----:B------:R1:W2:Y:S02]  /*0600*/  @!UP2 SYNCS.EXCH.64 URZ, [UR10+0x30], UR6 ;  /* 0x000030060a3fa5b2 */ /* 0x0002a40008000100 */
[----:B------:R-:W-:Y:S01]  /*0610*/  ISETP.NE.AND.EX P0, PT, RZ, UR5, PT, P0 ;  /* 0x00000005ff007c0c */ /* 0x000fe2000bf05300 */
[----:B------:R1:W2:Y:S01]  /*0620*/  @!UP3 SYNCS.EXCH.64 URZ, [UR10+0x38], UR6 ;  /* 0x000038060a3fb5b2 */ /* 0x0002a20008000100 */
[----:B------:R1:W2:Y:S01]  /*0630*/  @!UP4 SYNCS.EXCH.64 URZ, [UR10+0x40], UR6 ;  /* 0x000040060a3fc5b2 */ /* 0x0002a20008000100 */
[----:B------:R1:W2:Y:S01]  /*0640*/  @!UP5 SYNCS.EXCH.64 URZ, [UR10+0x48], UR6 ;  /* 0x000048060a3fd5b2 */ /* 0x0002a20008000100 */
[----:B------:R-:W-:Y:S01]  /*0650*/  NOP ;  /* 0x0000000000007918 */ /* 0x000fe20000000000 */
[----:B--234-:R-:W-:Y:S08]  /*0660*/  BAR.SYNC.DEFER_BLOCKING 0x0 ;  /* 0x0000000000007b1d */ /* 0x01cff00000010000 */
[----:B01----:R-:W-:Y:S05]  /*0670*/  @!P0 BRA `(.L_x_3) ;  /* 0x00000000001c8947 */ /* 0x003fea0003800000 */
[----:B------:R-:W0:Y:S02]  /*0680*/  LDC.64 R2, c[0x0][0x598] ;  /* 0x00016600ff027b82 */ /* 0x000e240000000a00 */
[----:B0-----:R-:W2:Y:S02]  /*0690*/  LDG.E.64 R2, desc[UR22][R2.64] ;  /* 0x0000001602027981 */ /* 0x001ea4000c1e1b00 */
[----:B--2---:R-:W-:-:S04]  /*06a0*/  ISETP.NE.U32.AND P0, PT, R2, RZ, PT ;  /* 0x000000ff0200720c */ /* 0x004fc80003f05070 */
[----:B------:R-:W-:-:S13]  /*06b0*/  ISETP.NE.AND.EX P0, PT, R3, RZ, PT, P0 ;  /* 0x000000ff0300720c */ /* 0x000fda0003f05300 */
[----:B------:R-:W-:Y:S05]  /*06c0*/  @!P0 BRA `(.L_x_3) ;  /* 0x0000000000088947 */ /* 0x000fea0003800000 */
[----:B------:R2:W5:Y:S01]  /*06d0*/  LD.E R6, desc[UR22][R2.64] ;  /* 0x0000001602067980 */ /* 0x000562000c101900 */
[----:B------:R-:W-:Y:S05]  /*06e0*/  BRA `(.L_x_4) ;  /* 0x0000000000207947 */ /* 0x000fea0003800000 */
.L_x_3:
[----:B------:R-:W-:Y:S02]  /*06f0*/  ULDC.64 UR4, c[0x0][0x588] ;  /* 0x0001620000047ab9 */ /* 0x000fe40000000a00 */
[----:B------:R-:W-:-:S04]  /*0700*/  ISETP.NE.U32.AND P0, PT, RZ, UR4, PT ;  /* 0x00000004ff007c0c */ /* 0x000fc8000bf05070 */
[----:B------:R-:W-:-:S13]  /*0710*/  ISETP.NE.AND.EX P0, PT, RZ, UR5, PT, P0 ;  /* 0x00000005ff007c0c */ /* 0x000fda000bf05300 */
[----:B------:R-:W-:Y:S05]  /*0720*/  @!P0 BRA `(.L_x_5) ;  /* 0x00000000000c8947 */ /* 0x000fea0003800000 */
[----:B------:R-:W0:Y:S02]  /*0730*/  LDC.64 R6, c[0x0][0x588] ;  /* 0x00016200ff067b82 */ /* 0x000e240000000a00 */
[----:B0-----:R1:W5:Y:S01]  /*0740*/  LDG.E R6, desc[UR22][R6.64] ;  /* 0x0000001606067981 */ /* 0x001362000c1e1900 */
[----:B------:R-:W-:Y:S05]  /*0750*/  BRA `(.L_x_4) ;  /* 0x0000000000047947 */ /* 0x000fea0003800000 */
.L_x_5:
[----:B------:R-:W0:Y:S02]  /*0760*/  LDC R6, c[0x0][0x580] ;  /* 0x00016000ff067b82 */ /* 0x000e240000000800 */
.L_x_4:
[----:B------:R-:W-:Y:S02]  /*0770*/  ULDC.64 UR4, c[0x0][0x5a0] ;  /* 0x0001680000047ab9 */ /* 0x000fe40000000a00 */
[----:B------:R-:W-:-:S04]  /*0780*/  ISETP.NE.U32.AND P0, PT, RZ, UR4, PT ;  /* 0x00000004ff007c0c */ /* 0x000fc8000bf05070 */
[----:B------:R-:W-:-:S13]  /*0790*/  ISETP.NE.AND.EX P0, PT, RZ, UR5, PT, P0 ;  /* 0x00000005ff007c0c */ /* 0x000fda000bf05300 */
[----:B------:R-:W-:Y:S05]  /*07a0*/  @!P0 BRA `(.L_x_6) ;  /* 0x00000000001c8947 */ /* 0x000fea0003800000 */
[----:B--2---:R-:W2:Y:S02]  /*07b0*/  LDC.64 R2, c[0x0][0x5a0] ;  /* 0x00016800ff027b82 */ /* 0x004ea40000000a00 */
[----:B--2---:R-:W2:Y:S02]  /*07c0*/  LDG.E.64 R2, desc[UR22][R2.64] ;  /* 0x0000001602027981 */ /* 0x004ea4000c1e1b00 */
[----:B--2---:R-:W-:-:S04]  /*07d0*/  ISETP.NE.U32.AND P0, PT, R2, RZ, PT ;  /* 0x000000ff0200720c */ /* 0x004fc80003f05070 */
[----:B------:R-:W-:-:S13]  /*07e0*/  ISETP.NE.AND.EX P0, PT, R3, RZ, PT, P0 ;  /* 0x000000ff0300720c */ /* 0x000fda0003f05300 */
[----:B------:R-:W-:Y:S05]  /*07f0*/  @!P0 BRA `(.L_x_6) ;  /* 0x0000000000088947 */ /* 0x000fea0003800000 */
[----:B-1----:R4:W5:Y:S01]  /*0800*/  LD.E R7, desc[UR22][R2.64] ;  /* 0x0000001602077980 */ /* 0x002962000c101900 */
[----:B------:R-:W-:Y:S05]  /*0810*/  BRA `(.L_x_7) ;  /* 0x0000000000207947 */ /* 0x000fea0003800000 */
.L_x_6:
[----:B------:R-:W-:Y:S02]  /*0820*/  ULDC.64 UR4, c[0x0][0x590] ;  /* 0x0001640000047ab9 */ /* 0x000fe40000000a00 */
[----:B------:R-:W-:-:S04]  /*0830*/  ISETP.NE.U32.AND P0, PT, RZ, UR4, PT ;  /* 0x00000004ff007c0c */ /* 0x000fc8000bf05070 */
[----:B------:R-:W-:-:S13]  /*0840*/  ISETP.NE.AND.EX P0, PT, RZ, UR5, PT, P0 ;  /* 0x00000005ff007c0c */ /* 0x000fda000bf05300 */
[----:B------:R-:W-:Y:S05]  /*0850*/  @!P0 BRA `(.L_x_8) ;  /* 0x00000000000c8947 */ /* 0x000fea0003800000 */
[----:B--2---:R-:W1:Y:S02]  /*0860*/  LDC.64 R2, c[0x0][0x590] ;  /* 0x00016400ff027b82 */ /* 0x004e640000000a00 */
[----:B-1----:R3:W5:Y:S01]  /*0870*/  LDG.E R7, desc[UR22][R2.64] ;  /* 0x0000001602077981 */ /* 0x002762000c1e1900 */
[----:B------:R-:W-:Y:S05]  /*0880*/  BRA `(.L_x_7) ;  /* 0x0000000000047947 */ /* 0x000fea0003800000 */
.L_x_8:
[----:B-1----:R-:W1:Y:S02]  /*0890*/  LDC R7, c[0x0][0x584] ;  /* 0x00016100ff077b82 */ /* 0x002e640000000800 */
.L_x_7:
[----:B------:R-:W0:Y:S01]  /*08a0*/  S2UR UR11, SR_CTAID.Y ;  /* 0x00000000000b79c3 */ /* 0x000e220000002600 */
[----:B------:R-:W-:Y:S01]  /*08b0*/  ULDC UR5, c[0x0][0x65c] ;  /* 0x0001970000057ab9 */ /* 0x000fe20000000800 */
[----:B------:R-:W-:Y:S01]  /*08c0*/  UISETP.NE.AND UP0, UPT, UR16, 0x2, UPT ;  /* 0x000000021000788c */ /* 0x000fe2000bf05270 */
[----:B------:R-:W-:Y:S01]  /*08d0*/  PRMT R9, RZ, 0x7610, R9 ;  /* 0x00007610ff097816 */ /* 0x000fe20000000009 */
[----:B------:R-:W-:Y:S01]  /*08e0*/  UISETP.NE.AND UP2, UPT, UR5, 0x1, UPT ;  /* 0x000000010500788c */ /* 0x000fe2000bf45270 */
[----:B------:R-:W-:-:S03]  /*08f0*/  IMAD.MOV.U32 R4, RZ, RZ, -0x1 ;  /* 0xffffffffff047424 */ /* 0x000fc600078e00ff */
[----:B------:R-:W0:Y:S07]  /*0900*/  S2UR UR4, SR_CTAID.X ;  /* 0x00000000000479c3 */ /* 0x000e2e0000002500 */
[----:B------:R-:W-:Y:S01]  /*0910*/  @UP2 ULDC UR14, c[0x0][0x10] ;  /* 0x00000400000e2ab9 */ /* 0x000fe20000000800 */
[----:B------:R-:W-:Y:S01]  /*0920*/  @UP2 UMOV UR7, URZ ;  /* 0x0000003f00072c82 */ /* 0x000fe20008000000 */
[----:B------:R-:W-:Y:S01]  /*0930*/  @UP2 UMOV UR5, URZ ;  /* 0x0000003f00052c82 */ /* 0x000fe20008000000 */
[----:B------:R-:W-:Y:S01]  /*0940*/  @!UP2 ULDC UR10, c[0x0][0xc] ;  /* 0x00000300000aaab9 */ /* 0x000fe20000000800 */
[----:B--234-:R-:W2:Y:S01]  /*0950*/  LDC.64 R2, c[0x0][0x650] ;  /* 0x00019400ff027b82 */ /* 0x01cea20000000a00 */
[----:B0-----:R-:W-:-:S02]  /*0960*/  @UP2 UMOV UR9, UR11 ;  /* 0x0000000b00092c82 */ /* 0x001fc40008000000 */
[----:B------:R-:W-:Y:S01]  /*0970*/  @UP2 UMOV UR6, UR9 ;  /* 0x0000000900062c82 */ /* 0x000fe20008000000 */
[----:B------:R-:W-:Y:S01]  /*0980*/  @!UP2 UMOV UR9, UR11 ;  /* 0x0000000b0009ac82 */ /* 0x000fe20008000000 */
[----:B------:R-:W-:-:S03]  /*0990*/  @UP2 UIMAD.WIDE.U32 UR14, UR4, UR14, UR6 ;  /* 0x0000000e040e22a5 */ /* 0x000fc6000f8e0006 */
[----:B------:R-:W-:Y:S01]  /*09a0*/  ULDC UR6, c[0x0][0xc] ;  /* 0x0000030000067ab9 */ /* 0x000fe20000000800 */
[----:B------:R-:W-:Y:S01]  /*09b0*/  @UP2 UIADD3 UR15, UR15, UR5, URZ ;  /* 0x000000050f0f2290 */ /* 0x000fe2000fffe03f */
[----:B------:R-:W-:Y:S02]  /*09c0*/  ULDC UR7, c[0x0][0x10] ;  /* 0x0000040000077ab9 */ /* 0x000fe40000000800 */
[----:B------:R-:W-:Y:S01]  /*09d0*/  UMOV UR5, URZ ;  /* 0x0000003f00057c82 */ /* 0x000fe20008000000 */
[----:B------:R-:W-:Y:S02]  /*09e0*/  UIMAD.WIDE.U32 UR6, UR6, UR7, URZ ;  /* 0x00000007060672a5 */ /* 0x000fe4000f8e003f */
[----:B------:R-:W-:Y:S01]  /*09f0*/  @!UP2 UIMAD.WIDE.U32 UR10, UR10, UR9, UR4 ;  /* 0x000000090a0aa2a5 */ /* 0x000fe2000f8e0004 */
[----:B------:R-:W-:Y:S02]  /*0a00*/  ULDC UR12, c[0x0][0x14] ;  /* 0x00000500000c7ab9 */ /* 0x000fe40000000800 */
[----:B------:R-:W-:-:S02]  /*0a10*/  UIMAD.WIDE.U32 UR20, UR6, UR12, URZ ;  /* 0x0000000c061472a5 */ /* 0x000fc4000f8e003f */
[----:B------:R-:W-:Y:S02]  /*0a20*/  UIMAD UR7, UR7, UR12, URZ ;  /* 0x0000000c070772a4 */ /* 0x000fe4000f8e023f */
[----:B------:R-:W-:Y:S01]  /*0a30*/  @!UP2 UMOV UR14, UR10 ;  /* 0x0000000a000eac82 */ /* 0x000fe20008000000 */
[----:B------:R-:W-:Y:S01]  /*0a40*/  @!UP2 UMOV UR15, UR11 ;  /* 0x0000000b000fac82 */ /* 0x000fe20008000000 */
[----:B------:R-:W-:Y:S02]  /*0a50*/  UIADD3 UR7, UR21, UR7, URZ ;  /* 0x0000000715077290 */ /* 0x000fe4000fffe03f */
[----:B------:R-:W-:-:S04]  /*0a60*/  UIADD3 UR6, UP1, UR14, UR20, URZ ;  /* 0x000000140e067290 */ /* 0x000fc8000ff3e03f */
[----:B------:R-:W-:Y:S02]  /*0a70*/  UIADD3.X UR10, UR15, UR7, URZ, UP1, !UPT ;  /* 0x000000070f0a7290 */ /* 0x000fe40008ffe43f */
[----:B------:R-:W-:Y:S02]  /*0a80*/  USEL UR6, UR6, UR14, !UP0 ;  /* 0x0000000e06067287 */ /* 0x000fe4000c000000 */
[----:B------:R-:W-:-:S04]  /*0a90*/  USEL UR10, UR10, UR15, !UP0 ;  /* 0x0000000f0a0a7287 */ /* 0x000fc8000c000000 */
[----:B--2---:R-:W-:Y:S01]  /*0aa0*/  ISETP.LE.U32.AND P0, PT, R2, UR6, PT ;  /* 0x0000000602007c0c */ /* 0x004fe2000bf03070 */
[----:B------:R-:W-:Y:S02]  /*0ab0*/  IMAD.MOV.U32 R2, RZ, RZ, -0x1 ;  /* 0xffffffffff027424 */ /* 0x000fe400078e00ff */
[----:B------:R-:W-:Y:S02]  /*0ac0*/  IMAD.U32 R0, RZ, RZ, UR10 ;  /* 0x0000000aff007e24 */ /* 0x000fe4000f8e00ff */
[----:B------:R-:W-:-:S03]  /*0ad0*/  IMAD.U32 R5, RZ, RZ, UR10 ;  /* 0x0000000aff057e24 */ /* 0x000fc6000f8e00ff */
[----:B------:R-:W-:Y:S01]  /*0ae0*/  ISETP.GE.U32.AND.EX P0, PT, R0, R3, PT, P0 ;  /* 0x000000030000720c */ /* 0x000fe20003f06100 */
[----:B------:R-:W-:Y:S02]  /*0af0*/  IMAD.U32 R0, RZ, RZ, UR6 ;  /* 0x00000006ff007e24 */ /* 0x000fe4000f8e00ff */
[----:B------:R-:W-:-:S10]  /*0b00*/  IMAD.MOV.U32 R3, RZ, RZ, -0x1 ;  /* 0xffffffffff037424 */ /* 0x000fd400078e00ff */
[----:B------:R-:W-:Y:S05]  /*0b10*/  @P0 BRA `(.L_x_9) ;  /* 0x0000000400880947 */ /* 0x000fea0003800000 */
[----:B------:R-:W-:Y:S01]  /*0b20*/  I2FP.F32.U32 R2, UR4 ;  /* 0x0000000400027c45 */ /* 0x000fe20008201000 */
[----:B------:R-:W-:Y:S01]  /*0b30*/  ULDC.64 UR18, c[0x0][0x628] ;  /* 0x00018a0000127ab9 */ /* 0x000fe20000000a00 */
[----:B------:R-:W-:Y:S01]  /*0b40*/  ULDC UR6, c[0x0][0x150] ;  /* 0x0000540000067ab9 */ /* 0x000fe20000000800 */
[----:B------:R-:W-:Y:S01]  /*0b50*/  ISETP.NE.U32.AND P0, PT, RZ, UR18, PT ;  /* 0x00000012ff007c0c */ /* 0x000fe2000bf05070 */
[----:B------:R-:W-:Y:S01]  /*0b60*/  ULDC UR25, c[0x0][0x630] ;  /* 0x00018c0000197ab9 */ /* 0x000fe20000000800 */
[----:B------:R-:W-:Y:S01]  /*0b70*/  FMUL R2, R2, UR6 ;  /* 0x0000000602027c20 */ /* 0x000fe20008400000 */
[----:B------:R-:W-:Y:S01]  /*0b80*/  R2UR UR26, R0 ;  /* 0x00000000001a72ca */ /* 0x000fe200000e0000 */
[----:B------:R-:W-:Y:S01]  /*0b90*/  ULDC UR28, c[0x0][0x154] ;  /* 0x00005500001c7ab9 */ /* 0x000fe20000000800 */
[----:B------:R-:W-:Y:S01]  /*0ba0*/  ISETP.NE.AND.EX P0, PT, RZ, UR19, PT, P0 ;  /* 0x00000013ff007c0c */ /* 0x000fe2000bf05300 */
[----:B------:R0:W2:Y:S01]  /*0bb0*/  F2I.U32.TRUNC.NTZ R3, R2 ;  /* 0x0000000200037305 */ /* 0x0000a2000020f000 */
[----:B------:R-:W-:-:S02]  /*0bc0*/  R2UR UR27, R5 ;  /* 0x00000000051b72ca */ /* 0x000fc400000e0000 */
[----:B------:R-:W-:Y:S02]  /*0bd0*/  R2UR UR10, R0 ;  /* 0x00000000000a72ca */ /* 0x000fe400000e0000 */
[----:B------:R-:W-:-:S07]  /*0be0*/  R2UR UR11, R5 ;  /* 0x00000000050b72ca */ /* 0x000fce00000e0000 */
[----:B0-----:R-:W-:Y:S08]  /*0bf0*/  @!P0 BRA `(.L_x_10) ;  /* 0x0000000000308947 */ /* 0x001ff00003800000 */
[----:B------:R-:W-:Y:S01]  /*0c00*/  R2UR UR10, R0 ;  /* 0x00000000000a72ca */ /* 0x000fe200000e0000 */
[----:B------:R-:W-:Y:S01]  /*0c10*/  ULDC UR6, c[0x0][0x634] ;  /* 0x00018d0000067ab9 */ /* 0x000fe20000000800 */
[----:B------:R-:W-:-:S11]  /*0c20*/  R2UR UR12, R5 ;  /* 0x00000000050c72ca */ /* 0x000fd600000e0000 */
[----:B------:R-:W-:-:S04]  /*0c30*/  UIADD3 UR6, UP1, UR10, UR6, URZ ;  /* 0x000000060a067290 */ /* 0x000fc8000ff3e03f */
[----:B------:R-:W-:-:S04]  /*0c40*/  UIADD3.X UR12, URZ, UR12, URZ, UP1, !UPT ;  /* 0x0000000c3f0c7290 */ /* 0x000fc80008ffe43f */
[----:B------:R-:W-:-:S04]  /*0c50*/  UIMAD.WIDE.U32 UR10, UR12, UR18, URZ ;  /* 0x000000120c0a72a5 */ /* 0x000fc8000f8e003f */
[----:B------:R-:W-:Y:S02]  /*0c60*/  UIMAD.WIDE.U32 UR14, UP1, UR6, UR19, UR10 ;  /* 0x00000013060e72a5 */ /* 0x000fe4000f82000a */
[----:B------:R-:W-:Y:S02]  /*0c70*/  UIMAD.WIDE.U32 UR10, UR6, UR18, URZ ;  /* 0x00000012060a72a5 */ /* 0x000fe4000f8e003f */
[----:B------:R-:W-:Y:S02]  /*0c80*/  UIADD3.X UR17, URZ, URZ, URZ, UP1, !UPT ;  /* 0x0000003f3f117290 */ /* 0x000fe40008ffe43f */
[----:B------:R-:W-:Y:S01]  /*0c90*/  UIADD3 URZ, UP1, UR11, UR14, URZ ;  /* 0x0000000e0b3f7290 */ /* 0x000fe2000ff3e03f */
[----:B------:R-:W-:-:S03]  /*0ca0*/  UMOV UR16, UR15 ;  /* 0x0000000f00107c82 */ /* 0x000fc60008000000 */
[----:B------:R-:W-:-:S12]  /*0cb0*/  UIMAD.WIDE.U32.X UR10, UR12, UR19, UR16, UP1 ;  /* 0x000000130c0a72a5 */ /* 0x000fd800088e0410 */
.L_x_10:
[----:B------:R-:W-:Y:S01]  /*0cc0*/  USHF.R.U64 UR5, UR10, UR25, UR11 ;  /* 0x000000190a057299 */ /* 0x000fe2000800120b */
[----:B------:R-:W-:Y:S01]  /*0cd0*/  I2FP.F32.U32 R2, UR9 ;  /* 0x0000000900027c45 */ /* 0x000fe20008201000 */
[----:B------:R-:W-:Y:S01]  /*0ce0*/  USHF.R.U32.HI UR6, URZ, UR25, UR11 ;  /* 0x000000193f067299 */ /* 0x000fe2000801160b */
[----:B--2---:R-:W-:Y:S01]  /*0cf0*/  R2UR UR16, R3 ;  /* 0x00000000031072ca */ /* 0x004fe200000e0000 */
[----:B------:R-:W-:Y:S02]  /*0d00*/  UIADD3 UR19, UP1, URZ, -UR5, URZ ;  /* 0x800000053f137290 */ /* 0x000fe4000ff3e03f */
[----:B------:R-:W-:Y:S01]  /*0d10*/  FMUL R2, R2, UR28 ;  /* 0x0000001c02027c20 */ /* 0x000fe20008400000 */
[----:B------:R-:W-:Y:S01]  /*0d20*/  ULDC.64 UR10, c[0x0][0x620] ;  /* 0x00018800000a7ab9 */ /* 0x000fe20000000a00 */
[----:B------:R-:W-:Y:S01]  /*0d30*/  UIADD3.X UR6, URZ, ~UR6, URZ, UP1, !UPT ;  /* 0x800000063f067290 */ /* 0x000fe20008ffe43f */
[----:B------:R-:W-:Y:S01]  /*0d40*/  UMOV UR14, UR26 ;  /* 0x0000001a000e7c82 */ /* 0x000fe20008000000 */
[----:B------:R-:W-:-:S02]  /*0d50*/  UMOV UR15, UR27 ;  /* 0x0000001b000f7c82 */ /* 0x000fc40008000000 */
[----:B------:R-:W-:Y:S01]  /*0d60*/  UIMAD UR6, UR6, UR10, URZ ;  /* 0x0000000a060672a4 */ /* 0x000fe2000f8e023f */
[----:B------:R-:W0:Y:S01]  /*0d70*/  F2I.U32.TRUNC.NTZ R2, R2 ;  /* 0x0000000200027305 */ /* 0x000e22000020f000 */
[----:B------:R-:W-:Y:S02]  /*0d80*/  UIMAD.WIDE.U32 UR14, UR19, UR10, UR14 ;  /* 0x0000000a130e72a5 */ /* 0x000fe4000f8e000e */
[----:B------:R-:W-:Y:S01]  /*0d90*/  UIMAD UR19, UR19, UR11, UR6 ;  /* 0x0000000b131372a4 */ /* 0x000fe2000f8e0206 */
[----:B------:R-:W-:Y:S01]  /*0da0*/  ULDC UR30, c[0x0][0x658] ;  /* 0x00019600001e7ab9 */ /* 0x000fe20000000800 */
[----:B------:R-:W-:Y:S02]  /*0db0*/  UMOV UR28, 0xffffffff ;  /* 0xffffffff001c7882 */ /* 0x000fe40000000000 */
[----:B------:R-:W-:Y:S01]  /*0dc0*/  UIADD3 UR19, UR15, UR19, URZ ;  /* 0x000000130f137290 */ /* 0x000fe2000fffe03f */
[----:B------:R-:W-:Y:S01]  /*0dd0*/  ULDC UR25, c[0x0][0x618] ;  /* 0x0001860000197ab9 */ /* 0x000fe20000000800 */
[----:B------:R-:W-:Y:S01]  /*0de0*/  ULDC.64 UR10, c[0x0][0x640] ;  /* 0x00019000000a7ab9 */ /* 0x000fe20000000a00 */
[----:B------:R-:W-:Y:S01]  /*0df0*/  USHF.L.U32 UR15, UR28, UR30, URZ ;  /* 0x0000001e1c0f7299 */ /* 0x000fe2000800063f */
[----:B------:R-:W-:Y:S01]  /*0e00*/  ISETP.NE.U32.AND P0, PT, RZ, UR10, PT ;  /* 0x0000000aff007c0c */ /* 0x000fe2000bf05070 */
[----:B------:R-:W-:-:S02]  /*0e10*/  USHF.R.U64 UR28, UR14, UR25, UR19 ;  /* 0x000000190e1c7299 */ /* 0x000fc40008001213 */
[----:B------:R-:W-:Y:S01]  /*0e20*/  USHF.R.U32.HI UR14, URZ, UR25, UR19 ;  /* 0x000000193f0e7299 */ /* 0x000fe20008011613 */
[----:B0-----:R-:W-:Y:S01]  /*0e30*/  R2UR UR18, R2 ;  /* 0x00000000021272ca */ /* 0x001fe200000e0000 */
[----:B------:R-:W-:Y:S01]  /*0e40*/  ULDC UR27, c[0x0][0x608] ;  /* 0x00018200001b7ab9 */ /* 0x000fe20000000800 */
[----:B------:R-:W-:Y:S01]  /*0e50*/  ISETP.NE.AND.EX P0, PT, RZ, UR11, PT, P0 ;  /* 0x0000000bff007c0c */ /* 0x000fe2000bf05300 */
[----:B------:R-:W-:Y:S02]  /*0e60*/  USHF.R.U64 UR32, UR28, UR27, UR14 ;  /* 0x0000001b1c207299 */ /* 0x000fe4000800120e */
[----:B------:R-:W-:Y:S01]  /*0e70*/  USHF.R.U32.HI UR14, URZ, UR27, UR14 ;  /* 0x0000001b3f0e7299 */ /* 0x000fe2000801160e */
[----:B------:R-:W-:Y:S01]  /*0e80*/  UMOV UR26, 0x1 ;  /* 0x00000001001a7882 */ /* 0x000fe20000000000 */
[----:B------:R-:W-:Y:S02]  /*0e90*/  UIADD3 UR16, -UR16, URZ, URZ ;  /* 0x0000003f10107290 */ /* 0x000fe4000fffe13f */
[----:B------:R-:W-:-:S02]  /*0ea0*/  USHF.R.U64 UR33, UR32, UR30, UR14 ;  /* 0x0000001e20217299 */ /* 0x000fc4000800120e */
[----:B------:R-:W-:Y:S01]  /*0eb0*/  USHF.L.U32 UR25, UR26, UR30, URZ ;  /* 0x0000001e1a197299 */ /* 0x000fe2000800063f */
[----:B------:R-:W-:Y:S01]  /*0ec0*/  ULDC UR17, c[0x0][0x144] ;  /* 0x0000510000117ab9 */ /* 0x000fe20000000800 */
[----:B------:R-:W-:Y:S01]  /*0ed0*/  ULDC UR6, c[0x0][0x600] ;  /* 0x0001800000067ab9 */ /* 0x000fe20000000800 */
[----:B------:R-:W-:Y:S02]  /*0ee0*/  ULOP3.LUT UR26, URZ, UR15, URZ, 0x33, !UPT ;  /* 0x0000000f3f1a7292 */ /* 0x000fe4000f8e333f */
[----:B------:R-:W-:Y:S02]  /*0ef0*/  USHF.R.U32.HI UR15, URZ, UR30, UR14 ;  /* 0x0000001e3f0f7299 */ /* 0x000fe4000801160e */
[----:B------:R-:W-:Y:S02]  /*0f00*/  UIADD3 UR12, UR6, -0x1, URZ ;  /* 0xffffffff060c7890 */ /* 0x000fe4000fffe03f */
[----:B------:R-:W-:Y:S02]  /*0f10*/  UIADD3 UR29, -UR18, URZ, URZ ;  /* 0x0000003f121d7290 */ /* 0x000fe4000fffe13f */
[----:B------:R-:W-:Y:S01]  /*0f20*/  UIMAD UR4, UR17, UR16, UR4 ;  /* 0x00000010110472a4 */ /* 0x000fe2000f8e0204 */
[----:B------:R-:W-:Y:S01]  /*0f30*/  ULDC UR34, c[0x0][0x148] ;  /* 0x0000520000227ab9 */ /* 0x000fe20000000800 */
[----:B------:R-:W-:Y:S01]  /*0f40*/  ULDC UR30, c[0x0][0x648] ;  /* 0x00019200001e7ab9 */ /* 0x000fe20000000800 */
[----:B------:R-:W-:Y:S01]  /*0f50*/  ULDC UR31, c[0x0][0x638] ;  /* 0x00018e00001f7ab9 */ /* 0x000fe20000000800 */
[----:B------:R-:W-:Y:S01]  /*0f60*/  UMOV UR14, UR33 ;  /* 0x00000021000e7c82 */ /* 0x000fe20008000000 */
[----:B------:R-:W-:Y:S07]  /*0f70*/  @!P0 BRA `(.L_x_11) ;  /* 0x0000000000308947 */ /* 0x000fee0003800000 */
[----:B------:R-:W-:Y:S02]  /*0f80*/  ULDC UR18, c[0x0][0x64c] ;  /* 0x0001930000127ab9 */ /* 0x000fe40000000800 */
        /* <DEDUP_REMOVED lines=8> */
[----:B------:R-:W-:-:S07]  /*1010*/  UIMAD.WIDE.U32.X UR10, UR27, UR11, UR18, UP1 ;  /* 0x0000000b1b0a72a5 */ /* 0x000fce00088e0412 */
[----:B------:R-:W-:Y:S01]  /*1020*/  UMOV UR14, UR10 ;  /* 0x0000000a000e7c82 */ /* 0x000fe20008000000 */
[----:B------:R-:W-:-:S05]  /*1030*/  UMOV UR15, UR11 ;  /* 0x0000000b000f7c82 */ /* 0x000fca0008000000 */
.L_x_11:
[----:B------:R-:W-:Y:S01]  /*1040*/  USHF.R.U64 UR10, UR14, UR30, UR15 ;  /* 0x0000001e0e0a7299 */ /* 0x000fe2000800120f */
[----:B------:R-:W-:Y:S01]  /*1050*/  IMAD.MOV.U32 R9, RZ, RZ, 0x1 ;  /* 0x00000001ff097424 */ /* 0x000fe200078e00ff */
[----:B------:R-:W-:Y:S01]  /*1060*/  @UP2 UIMAD UR4, UR34, UR29, UR9 ;  /* 0x0000001d220422a4 */ /* 0x000fe2000f8e0209 */
[----:B------:R-:W-:Y:S01]  /*1070*/  IMAD.U32 R4, RZ, RZ, UR5 ;  /* 0x00000005ff047e24 */ /* 0x000fe2000f8e00ff */
[----:B------:R-:W-:Y:S02]  /*1080*/  ULOP3.LUT UR26, UR32, UR26, URZ, 0xc0, !UPT ;  /* 0x0000001a201a7292 */ /* 0x000fe4000f8ec03f */
[----:B------:R-:W-:Y:S02]  /*1090*/  UIADD3 UR9, -UR10, URZ, URZ ;  /* 0x0000003f0a097290 */ /* 0x000fe4000fffe13f */
[----:B------:R-:W-:Y:S02]  /*10a0*/  ULOP3.LUT UR12, UR28, UR12, URZ, 0xc0, !UPT ;  /* 0x0000000c1c0c7292 */ /* 0x000fe4000f8ec03f */
[----:B------:R-:W-:-:S02]  /*10b0*/  UIMAD UR25, UR25, UR10, UR26 ;  /* 0x0000000a191972a4 */ /* 0x000fc4000f8e021a */
[----:B------:R-:W-:Y:S01]  /*10c0*/  UIMAD UR9, UR9, UR31, UR33 ;  /* 0x0000001f090972a4 */ /* 0x000fe2000f8e0221 */
[----:B------:R-:W-:Y:S02]  /*10d0*/  ULDC UR10, c[0x0][0x610] ;  /* 0x00018400000a7ab9 */ /* 0x000fe40000000800 */
[----:B------:R-:W-:Y:S02]  /*10e0*/  UIMAD UR4, UR25, UR10, UR4 ;  /* 0x0000000a190472a4 */ /* 0x000fe4000f8e0204 */
[----:B------:R-:W-:-:S04]  /*10f0*/  UIMAD UR9, UR9, UR6, UR12 ;  /* 0x00000006090972a4 */ /* 0x000fc8000f8e020c */
[----:B------:R-:W-:Y:S02]  /*1100*/  USEL UR6, UR9, UR4, !UP2 ;  /* 0x0000000409067287 */ /* 0x000fe4000d000000 */
[----:B------:R-:W-:-:S04]  /*1110*/  USEL UR4, UR4, UR9, !UP2 ;  /* 0x0000000904047287 */ /* 0x000fc8000d000000 */
[----:B------:R-:W-:Y:S02]  /*1120*/  IMAD.U32 R3, RZ, RZ, UR6 ;  /* 0x00000006ff037e24 */ /* 0x000fe4000f8e00ff */
[----:B------:R-:W-:-:S07]  /*1130*/  IMAD.U32 R2, RZ, RZ, UR4 ;  /* 0x00000004ff027e24 */ /* 0x000fce000f8e00ff */
.L_x_9:
[----:B------:R-:W-:Y:S02]  /*1140*/  ULDC UR4, c[0x0][0x28c] ;  /* 0x0000a30000047ab9 */ /* 0x000fe40000000800 */
[----:B------:R-:W-:-:S04]  /*1150*/  UIADD3 UR4, UR4, 0x7f, URZ ;  /* 0x0000007f04047890 */ /* 0x000fc8000fffe03f */
[----:B------:R-:W-:-:S04]  /*1160*/  USHF.R.S32.HI UR5, URZ, 0x1f, UR4 ;  /* 0x0000001f3f057899 */ /* 0x000fc80008011404 */
[----:B------:R-:W-:-:S04]  /*1170*/  ULEA.HI UR5, UR5, UR4, URZ, 0x7 ;  /* 0x0000000405057291 */ /* 0x000fc8000f8f383f */
[----:B------:R-:W-:Y:S01]  /*1180*/  USHF.R.S32.HI UR14, URZ, 0x7, UR5 ;  /* 0x000000073f0e7899 */ /* 0x000fe20008011405 */
[----:B------:R-:W-:Y:S11]  /*1190*/  @!P1 BRA `(.L_x_12) ;  /* 0x0000004400989947 */ /* 0x000ff60003800000 */
[----:B------:R-:W-:-:S06]  /*11a0*/  UISETP.GT.U32.AND UP1, UPT, UR24, 0x1, UPT ;  /* 0x000000011800788c */ /* 0x000fcc000bf24070 */
[----:B------:R-:W-:-:S13]  /*11b0*/  PLOP3.LUT P0, PT, PT, PT, UP1, 0x80, 0x0 ;  /* 0x000000000000781c */ /* 0x000fda0003f0f018 */
[----:B------:R-:W-:Y:S05]  /*11c0*/  @P0 EXIT ;  /* 0x000000000000094d */ /* 0x000fea0003800000 */
.L_x_13:
[----:B------:R-:W-:-:S08]  /*11d0*/  NOP ;  /* 0x0000000000007918 */ /* 0x000fd00000000000 */
[----:B------:R-:W0:Y:S02]  /*11e0*/  USETMAXREG.TRY_ALLOC.CTAPOOL UP1, 0xe8 ;  /* 0x000000e8000079c8 */ /* 0x000e240008020600 */
[----:B0-----:R-:W-:-:S13]  /*11f0*/  PLOP3.LUT P0, PT, PT, PT, UP1, 0x80, 0x0 ;  /* 0x000000000000781c */ /* 0x001fda0003f0f018 */
[----:B------:R-:W-:Y:S05]  /*1200*/  @!P0 BRA `(.L_x_13) ;  /* 0xfffffffc00f08947 */ /* 0x000fea000383ffff */
[----:B------:R-:W-:-:S13]  /*1210*/  LOP3.LUT P0, RZ, R9, 0xff, RZ, 0xc0, !PT ;  /* 0x000000ff09ff7812 */ /* 0x000fda000780c0ff */
[----:B------:R-:W-:Y:S05]  /*1220*/  @!P0 EXIT ;  /* 0x000000000000894d */ /* 0x000fea0003800000 */
[----:B------:R-:W0:Y:S01]  /*1230*/  S2UR UR5, SR_CgaCtaId ;  /* 0x00000000000579c3 */ /* 0x000e220000008800 */
[----:B------:R-:W-:Y:S01]  /*1240*/  SHF.R.S32.HI R9, RZ, 0x1f, R14 ;  /* 0x0000001fff097819 */ /* 0x000fe2000001140e */
[----:B------:R-:W-:Y:S01]  /*1250*/  USHF.R.U32.HI UR4, URZ, 0x1, UR14 ;  /* 0x000000013f047899 */ /* 0x000fe2000801160e */
[----:B------:R-:W-:Y:S02]  /*1260*/  UMOV UR12, 0x400 ;  /* 0x00000400000c7882 */ /* 0x000fe40000000000 */
[CC--:B------:R-:W-:Y:S01]  /*1270*/  LEA.HI R8, R9.reuse, R14.reuse, RZ, 0x2 ;  /* 0x0000000e09087211 */ /* 0x0c0fe200078f10ff */
[----:B------:R-:W-:Y:S01]  /*1280*/  ULOP3.LUT UR15, UR14, 0x1, URZ, 0xc0, !UPT ;  /* 0x000000010e0f7892 */ /* 0x000fe2000f8ec03f */
[----:B------:R-:W-:Y:S01]  /*1290*/  LEA.HI R12, R9, R14, RZ, 0x5 ;  /* 0x0000000e090c7211 */ /* 0x000fe200078f28ff */
[----:B------:R-:W-:Y:S01]  /*12a0*/  ULOP3.LUT UR4, UR4, 0x1, URZ, 0xc0, !UPT ;  /* 0x0000000104047892 */ /* 0x000fe2000f8ec03f */
[--C-:B------:R-:W-:Y:S01]  /*12b0*/  SHF.R.S32.HI R11, RZ, 0x2, R8.reuse ;  /* 0x00000002ff0b7819 */ /* 0x100fe20000011408 */
[----:B------:R-:W-:Y:S01]  /*12c0*/  USEL UR15, UR15, URZ, !UP0 ;  /* 0x0000003f0f0f7287 */ /* 0x000fe2000c000000 */
[----:B------:R-:W-:Y:S01]  /*12d0*/  SHF.R.S32.HI R10, RZ, 0x1f, R8 ;  /* 0x0000001fff0a7819 */ /* 0x000fe20000011408 */
[----:B------:R-:W-:Y:S01]  /*12e0*/  UISETP.EQ.U32.AND UP0, UPT, UR4, 0x1, !UP0 ;  /* 0x000000010400788c */ /* 0x000fe2000c702070 */
[----:B------:R-:W-:Y:S01]  /*12f0*/  LOP3.LUT R9, R8, 0xfffffffc, RZ, 0xc0, !PT ;  /* 0xfffffffc08097812 */ /* 0x000fe200078ec0ff */
[----:B------:R-:W-:Y:S01]  /*1300*/  UISETP.LT.AND UP1, UPT, UR14, 0x1, UPT ;  /* 0x000000010e00788c */ /* 0x000fe2000bf21270 */
[----:B------:R-:W-:Y:S01]  /*1310*/  LEA.HI R10, R10, R11, RZ, 0x3 ;  /* 0x0000000b0a0a7211 */ /* 0x000fe200078f18ff */
[----:B------:R-:W-:Y:S01]  /*1320*/  ULDC UR6, c[0x0][0x284] ;  /* 0x0000a10000067ab9 */ /* 0x000fe20000000800 */
[----:B------:R-:W-:Y:S01]  /*1330*/  ULOP3.LUT UR24, UR13, 0x1, URZ, 0xfc, !UPT ;  /* 0x000000010d187892 */ /* 0x000fe2000f8efc3f */
[----:B------:R-:W-:Y:S01]  /*1340*/  IMAD.IADD R14, R14, 0x1, -R9 ;  /* 0x000000010e0e7824 */ /* 0x000fe200078e0a09 */
[----:B------:R-:W-:Y:S01]  /*1350*/  LOP3.LUT R8, R10, 0xfffffff8, RZ, 0xc0, !PT ;  /* 0xfffffff80a087812 */ /* 0x000fe200078ec0ff */
[----:B------:R-:W-:Y:S01]  /*1360*/  VIADD R10, R15, 0xffffffff ;  /* 0xffffffff0f0a7836 */ /* 0x000fe20000000000 */
[----:B------:R-:W-:-:S02]  /*1370*/  USEL UR16, UR14, 0x1, UP1 ;  /* 0x000000010e107887 */ /* 0x000fc40008800000 */
[----:B------:R-:W-:Y:S01]  /*1380*/  USEL UR17, URZ, 0x1, !UP0 ;  /* 0x000000013f117887 */ /* 0x000fe2000c000000 */
[----:B------:R-:W-:Y:S01]  /*1390*/  IMAD.IADD R8, R11, 0x1, -R8 ;  /* 0x000000010b087824 */ /* 0x000fe200078e0a08 */
[----:B0-----:R-:W-:Y:S01]  /*13a0*/  ULEA UR12, UR5, UR12, 0x18 ;  /* 0x0000000c050c7291 */ /* 0x001fe2000f8ec03f */
[C---:B------:R-:W-:Y:S01]  /*13b0*/  ISETP.NE.AND P0, PT, R10.reuse, RZ, PT ;  /* 0x000000ff0a00720c */ /* 0x040fe20003f05270 */
[----:B------:R-:W-:Y:S01]  /*13c0*/  IMAD.SHL.U32 R10, R10, 0x8, RZ ;  /* 0x000000080a0a7824 */ /* 0x000fe200078e00ff */
[----:B------:R-:W-:Y:S01]  /*13d0*/  SHF.R.S32.HI R11, RZ, 0x5, R12 ;  /* 0x00000005ff0b7819 */ /* 0x000fe2000001140c */
[----:B------:R-:W-:Y:S01]  /*13e0*/  UIADD3 UR4, UR12, 0x100, URZ ;  /* 0x000001000c047890 */ /* 0x000fe2000fffe03f */
[--C-:B------:R-:W-:Y:S01]  /*13f0*/  SHF.R.S32.HI R9, RZ, 0x1f, R8.reuse ;  /* 0x0000001fff097819 */ /* 0x100fe20000011408 */
[----:B------:R-:W-:Y:S01]  /*1400*/  UIADD3 UR5, UR12, 0x4100, URZ ;  /* 0x000041000c057890 */ /* 0x000fe2000fffe03f */
[----:B------:R-:W-:Y:S01]  /*1410*/  LOP3.LUT R10, R10, 0x8, RZ, 0xc0, !PT ;  /* 0x000000080a0a7812 */ /* 0x000fe200078ec0ff */
[----:B------:R-:W-:Y:S01]  /*1420*/  UIADD3 UR25, UR12, 0x30, URZ ;  /* 0x000000300c197890 */ /* 0x000fe2000fffe03f */
[C-C-:B------:R-:W-:Y:S01]  /*1430*/  IMAD R19, R11.reuse, -0x10, -R8.reuse ;  /* 0xfffffff00b137824 */ /* 0x140fe200078e0a08 */
[----:B------:R-:W-:Y:S01]  /*1440*/  USHF.R.U32.HI UR4, URZ, 0x4, UR4 ;  /* 0x000000043f047899 */ /* 0x000fe20008011604 */
[----:B------:R-:W-:Y:S01]  /*1450*/  IMAD.WIDE R8, R11, 0x10, R8 ;  /* 0x000000100b087825 */ /* 0x000fe200078e0208 */
[----:B------:R-:W-:Y:S01]  /*1460*/  USHF.R.U32.HI UR5, URZ, 0x4, UR5 ;  /* 0x000000043f057899 */ /* 0x000fe20008011605 */
[----:B------:R-:W-:Y:S01]  /*1470*/  SEL R84, RZ, 0x1, P0 ;  /* 0x00000001ff547807 */ /* 0x000fe20000000000 */
[----:B------:R-:W-:Y:S01]  /*1480*/  ULOP3.LUT UR4, UR4, 0x3fff, URZ, 0xc0, !UPT ;  /* 0x00003fff04047892 */ /* 0x000fe2000f8ec03f */
[----:B------:R-:W-:Y:S01]  /*1490*/  LEA R15, R15, UR25, 0x3 ;  /* 0x000000190f0f7c11 */ /* 0x000fe2000f8e18ff */
[----:B------:R-:W-:Y:S01]  /*14a0*/  ULOP3.LUT UR5, UR5, 0x3fff, URZ, 0xc0, !UPT ;  /* 0x00003fff05057892 */ /* 0x000fe2000f8ec03f */
[C---:B------:R-:W-:Y:S01]  /*14b0*/  LOP3.LUT R85, R10.reuse, 0x8, RZ, 0x3c, !PT ;  /* 0x000000080a557812 */ /* 0x040fe200078e3cff */
[----:B------:R-:W-:Y:S01]  /*14c0*/  VIADD R19, R19, UR6 ;  /* 0x0000000613137c36 */ /* 0x000fe20008000000 */
[----:B------:R-:W-:Y:S01]  /*14d0*/  LOP3.LUT R18, R10, 0x18, RZ, 0x3c, !PT ;  /* 0x000000180a127812 */ /* 0x000fe200078e3cff */
[----:B------:R-:W-:-:S02]  /*14e0*/  UIADD3 UR16, -UR16, UR14, URZ ;  /* 0x0000000e10107290 */ /* 0x000fc4000fffe13f */
[----:B------:R-:W-:Y:S02]  /*14f0*/  ULOP3.LUT UR18, UR4, 0x10000, URZ, 0xfc, !UPT ;  /* 0x0001000004127892 */ /* 0x000fe4000f8efc3f */
[----:B------:R-:W-:-:S12]  /*1500*/  ULOP3.LUT UR19, UR5, 0x10000, URZ, 0xfc, !UPT ;  /* 0x0001000005137892 */ /* 0x000fd8000f8efc3f */
.L_x_104:
[----:B------:R-:W-:Y:S01]  /*1510*/  SHF.L.U32 R10, R84, 0x1f, RZ ;  /* 0x0000001f540a7819 */ /* 0x000fe200000006ff */
[----:B------:R-:W0:Y:S01]  /*1520*/  LDC R11, c[0x0][0x28c] ;  /* 0x0000a300ff0b7b82 */ /* 0x000e220000000800 */
[----:B------:R-:W-:Y:S01]  /*1530*/  UMOV UR4, URZ ;  /* 0x0000003f00047c82 */ /* 0x000fe20008000000 */
[----:B------:R-:W-:Y:S01]  /*1540*/  UMOV UR26, UR15 ;  /* 0x0000000f001a7c82 */ /* 0x000fe20008000000 */
[----:B--2---:R-:W2:Y:S01]  /*1550*/  SYNCS.PHASECHK.TRANS64.TRYWAIT P0, [R15+URZ+-0x8], R10 ;  /* 0xfffff80a0f0075a7 */ /* 0x004ea2000800017f */
[----:B0-----:R-:W-:Y:S01]  /*1560*/  ISETP.GE.AND P1, PT, R11, 0x1, PT ;  /* 0x000000010b00780c */ /* 0x001fe20003f26270 */
[----:B--234-:R-:W-:-:S12]  /*1570*/  @!P0 BRA `(.L_x_14) ;  /* 0x0000005000488947 */ /* 0x01cfd80003800000 */
.L_x_124:
[----:B------:R-:W-:Y:S01]  /*1580*/  UMOV UR5, URZ ;  /* 0x0000003f00057c82 */ /* 0x000fe20008000000 */
[----:B------:R-:W-:Y:S01]  /*1590*/  UMOV UR6, URZ ;  /* 0x0000003f00067c82 */ /* 0x000fe20008000000 */
[----:B------:R-:W-:Y:S02]  /*15a0*/  CS2R R20, SRZ ;  /* 0x0000000000147805 */ /* 0x000fe4000001ff00 */
[----:B------:R-:W-:Y:S02]  /*15b0*/  CS2R R22, SRZ ;  /* 0x0000000000167805 */ /* 0x000fe4000001ff00 */
[----:B------:R-:W-:Y:S02]  /*15c0*/  CS2R R56, SRZ ;  /* 0x0000000000387805 */ /* 0x000fe4000001ff00 */
[----:B------:R-:W-:Y:S02]  /*15d0*/  CS2R R58, SRZ ;  /* 0x00000000003a7805 */ /* 0x000fe4000001ff00 */
[----:B------:R-:W-:-:S02]  /*15e0*/  CS2R R60, SRZ ;  /* 0x00000000003c7805 */ /* 0x000fc4000001ff00 */
[----:B------:R-:W-:Y:S02]  /*15f0*/  CS2R R62, SRZ ;  /* 0x00000000003e7805 */ /* 0x000fe4000001ff00 */
        /* <DEDUP_REMOVED lines=9> */
[----:B------:R-:W-:Y:S01]  /*1690*/  CS2R R82, SRZ ;  /* 0x0000000000527805 */ /* 0x000fe2000001ff00 */
[----:B------:R-:W-:Y:S01]  /*16a0*/  IMAD.U32 R13, RZ, RZ, UR17 ;  /* 0x00000011ff0d7e24 */ /* 0x000fe2000f8e00ff */
        /* <DEDUP_REMOVED lines=15> */
[----:B------:R-:W-:Y:S01]  /*17a0*/  CS2R R54, SRZ ;  /* 0x0000000000367805 */ /* 0x000fe2000001ff00 */
[----:B------:R-:W-:Y:S06]  /*17b0*/  @!P1 BRA `(.L_x_15) ;  /* 0x00000004008c9947 */ /* 0x000fec0003800000 */
[----:B------:R-:W-:-:S06]  /*17c0*/  UISETP.NE.AND UP0, UPT, UR24, 0x3, UPT ;  /* 0x000000031800788c */ /* 0x000fcc000bf05270 */
[----:B------:R-:W-:-:S13]  /*17d0*/  PLOP3.LUT P1, PT, PT, PT, UP0, 0x80, 0x0 ;  /* 0x000000000000781c */ /* 0x000fda0003f2f008 */
[----:B------:R-:W-:Y:S05]  /*17e0*/  @!P1 BRA `(.L_x_16) ;  /* 0x0000000000049947 */ /* 0x000fea0003800000 */
[----:B------:R-:W-:Y:S01]  /*17f0*/  BPT.TRAP 0x1 ;  /* 0x000000040000795c */ /* 0x000fe20000300000 */
.L_x_16:
[----:B------:R-:W-:Y:S01]  /*1800*/  ULEA UR4, UR15, UR12, 0x3 ;  /* 0x0000000c0f047291 */ /* 0x000fe2000f8e183f */
[----:B0-----:R-:W-:-:S05]  /*1810*/  IMAD.U32 R10, RZ, RZ, UR17 ;  /* 0x00000011ff0a7e24 */ /* 0x001fca000f8e00ff */
[----:B------:R-:W-:-:S04]  /*1820*/  SHF.L.U32 R10, R10, 0x1f, RZ ;  /* 0x0000001f0a0a7819 */ /* 0x000fc800000006ff */
[----:B------:R0:W2:Y:S01]  /*1830*/  SYNCS.PHASECHK.TRANS64.TRYWAIT P0, [UR4], R10 ;  /* 0x0000000aff0075a7 */ /* 0x0000a20008000144 */
[----:B------:R-:W-:Y:S05]  /*1840*/  @!P1 BRA `(.L_x_17) ;  /* 0x0000000000049947 */ /* 0x000fea0003800000 */
[----:B------:R-:W-:Y:S01]  /*1850*/  BPT.TRAP 0x1 ;  /* 0x000000040000795c */ /* 0x000fe20000300000 */
.L_x_17:
[----:B--2---:R-:W-:Y:S05]  /*1860*/  @P0 BRA `(.L_x_18) ;  /* 0x0000000000080947 */ /* 0x004fea0003800000 */
[----:B------:R-:W2:Y:S02]  /*1870*/  SYNCS.PHASECHK.TRANS64.TRYWAIT P0, [UR4], R10 ;  /* 0x0000000aff0075a7 */ /* 0x000ea40008000144 */
[----:B--2---:R-:W-:Y:S05]  /*1880*/  @!P0 BRA `(.L_x_19) ;  /* 0x0000004c00988947 */ /* 0x004fea0003800000 */
.L_x_18:
[----:B------:R-:W-:Y:S01]  /*1890*/  ULEA UR4, UR15, UR18, 0x9 ;  /* 0x000000120f047291 */ /* 0x000fe2000f8e483f */
[----:B------:R-:W-:Y:S01]  /*18a0*/  WARPGROUP.ARRIVE ;  /* 0x00000000000079c5 */ /* 0x000fe20000000000 */
[----:B------:R-:W-:Y:S01]  /*18b0*/  ULEA UR5, UR15, UR19, 0x9 ;  /* 0x000000130f057291 */ /* 0x000fe2000f8e483f */
[----:B------:R-:W-:Y:S01]  /*18c0*/  CS2R R20, SRZ ;  /* 0x0000000000147805 */ /* 0x000fe2000001ff00 */
[----:B------:R-:W-:Y:S01]  /*18d0*/  UMOV UR9, 0x40000040 ;  /* 0x4000004000097882 */ /* 0x000fe20000000000 */
[----:B------:R-:W-:Y:S01]  /*18e0*/  UMOV UR11, 0x40000040 ;  /* 0x40000040000b7882 */ /* 0x000fe20000000000 */
[----:B------:R-:W-:Y:S01]  /*18f0*/  CS2R R22, SRZ ;  /* 0x0000000000167805 */ /* 0x000fe2000001ff00 */
[----:B------:R-:W-:Y:S01]  /*1900*/  UMOV UR8, UR4 ;  /* 0x0000000400087c82 */ /* 0x000fe20008000000 */
[----:B------:R-:W-:Y:S01]  /*1910*/  CS2R R56, SRZ ;  /* 0x0000000000387805 */ /* 0x000fe2000001ff00 */
[----:B------:R-:W-:Y:S01]  /*1920*/  UMOV UR10, UR5 ;  /* 0x00000005000a7c82 */ /* 0x000fe20008000000 */
[----:B------:R-:W-:Y:S01]  /*1930*/  CS2R R58, SRZ ;  /* 0x00000000003a7805 */ /* 0x000fe2000001ff00 */
[----:B------:R-:W-:Y:S01]  /*1940*/  QGMMA.64x64x32.F32.E5M2.E5M2 R24, gdesc[UR8], RZ, !UPT ;  /* 0x00e00000081879f3 */ /* 0x000fe2000c7038ff */
[----:B------:R-:W-:Y:S01]  /*1950*/  UIADD3 UR8, UR4, 0x2, URZ ;  /* 0x0000000204087890 */ /* 0x000fe2000fffe03f */
[----:B------:R-:W-:Y:S01]  /*1960*/  CS2R R60, SRZ ;  /* 0x00000000003c7805 */ /* 0x000fe2000001ff00 */
[----:B------:R-:W-:Y:S01]  /*1970*/  UIADD3 UR10, UR5, 0x2, URZ ;  /* 0x00000002050a7890 */ /* 0x000fe2000fffe03f */
[----:B------:R-:W-:Y:S01]  /*1980*/  CS2R R62, SRZ ;  /* 0x00000000003e7805 */ /* 0x000fe2000001ff00 */
[----:B------:R-:W-:Y:S01]  /*1990*/  UMOV UR9, 0x40000040 ;  /* 0x4000004000097882 */ /* 0x000fe20000000000 */
[----:B------:R-:W-:Y:S01]  /*19a0*/  UMOV UR11, 0x40000040 ;  /* 0x40000040000b7882 */ /* 0x000fe20000000000 */
        /* <DEDUP_REMOVED lines=10> */
[----:B------:R-:W-:Y:S01]  /*1a50*/  QGMMA.64x64x32.F32.E5M2.E5M2 R24, gdesc[UR8], R24 ;  /* 0x00e00000081879f3 */ /* 0x000fe20008703818 */
[----:B------:R-:W-:Y:S02]  /*1a60*/  UIADD3 UR8, UR4, 0x4, URZ ;  /* 0x0000000404087890 */ /* 0x000fe4000fffe03f */
[----:B------:R-:W-:Y:S01]  /*1a70*/  UIADD3 UR10, UR5, 0x4, URZ ;  /* 0x00000004050a7890 */ /* 0x000fe2000fffe03f */
[----:B------:R-:W-:Y:S01]  /*1a80*/  UMOV UR9, 0x40000040 ;  /* 0x4000004000097882 */ /* 0x000fe20000000000 */
[----:B------:R-:W-:-:S07]  /*1a90*/  UMOV UR11, 0x40000040 ;  /* 0x40000040000b7882 */ /* 0x000fce0000000000 */
[----:B------:R-:W-:Y:S01]  /*1aa0*/  QGMMA.64x64x32.F32.E5M2.E5M2 R24, gdesc[UR8], R24 ;  /* 0x00e00000081879f3 */ /* 0x000fe20008703818 */
[----:B------:R-:W-:Y:S02]  /*1ab0*/  UIADD3 UR10, UR5, 0x6, URZ ;  /* 0x00000006050a7890 */ /* 0x000fe4000fffe03f */
[----:B------:R-:W-:Y:S01]  /*1ac0*/  UIADD3 UR8, UR4, 0x6, URZ ;  /* 0x0000000604087890 */ /* 0x000fe2000fffe03f */
[----:B------:R-:W-:Y:S01]  /*1ad0*/  ULDC UR5, c[0x0][0x50c] ;  /* 0x0001430000057ab9 */ /* 0x000fe20000000800 */
[----:B------:R-:W-:Y:S01]  /*1ae0*/  UMOV UR9, 0x40000040 ;  /* 0x4000004000097882 */ /* 0x000fe20000000000 */
[----:B------:R-:W-:Y:S01]  /*1af0*/  UISETP.NE.AND UP0, UPT, UR5, 0x4, UPT ;  /* 0x000000040500788c */ /* 0x000fe2000bf05270 */
[----:B------:R-:W-:Y:S01]  /*1b00*/  UMOV UR11, 0x40000040 ;  /* 0x40000040000b7882 */ /* 0x000fe20000000000 */
[----:B------:R-:W-:Y:S02]  /*1b10*/  UMOV UR4, 0x4 ;  /* 0x0000000400047882 */ /* 0x000fe40000000000 */
[----:B------:R-:W-:-:S06]  /*1b20*/  USEL UR5, URZ, 0x1, UP0 ;  /* 0x000000013f057887 */ /* 0x000fcc0008000000 */
[----:B------:R-:W-:Y:S01]  /*1b30*/  ISETP.NE.AND P0, PT, RZ, UR5, PT ;  /* 0x00000005ff007c0c */ /* 0x000fe2000bf05270 */
[----:B------:R-:W-:-:S12]  /*1b40*/  QGMMA.64x64x32.F32.E5M2.E5M2 R24, gdesc[UR8], R24, gsb0 ;  /* 0x00e00000081879f3 */ /* 0x000fd80008003818 */
[----:B------:R-:W-:Y:S05]  /*1b50*/  @!P0 BRA `(.L_x_20) ;  /* 0x0000000000888947 */ /* 0x000fea0003800000 */
[----:B------:R-:W-:Y:S02]  /*1b60*/  WARPGROUP.DEPBAR.LE gsb0, 0x0 ;  /* 0x00008000000079c5 */ /* 0x000fe40000010000 */
[----:B------:R-:W-:-:S01]  /*1b70*/  FADD R83, RZ, R24 ;  /* 0x00000018ff537221 */ /* 0x000fc20000000000 */
[----:B------:R-:W-:Y:S01]  /*1b80*/  FADD R82, RZ, R25 ;  /* 0x00000019ff527221 */ /* 0x000fe20000000000 */
        /* <DEDUP_REMOVED lines=30> */
[----:B------:R-:W-:-:S06]  /*1d70*/  UMOV UR4, URZ ;  /* 0x0000003f00047c82 */ /* 0x000fcc0008000000 */
.L_x_20:
[----:B------:R-:W-:-:S04]  /*1d80*/  UIADD3 UR26, UR15, 0x1, URZ ;  /* 0x000000010f1a7890 */ /* 0x000fc8000fffe03f */
[----:B------:R-:W-:-:S04]  /*1d90*/  UISETP.NE.AND UP0, UPT, UR26, 0x2, UPT ;  /* 0x000000021a00788c */ /* 0x000fc8000bf05270 */
[----:B------:R-:W-:Y:S02]  /*1da0*/  USEL UR6, URZ, 0x1, UP0 ;  /* 0x000000013f067887 */ /* 0x000fe40008000000 */
[----:B------:R-:W-:Y:S02]  /*1db0*/  USEL UR26, UR26, URZ, UP0 ;  /* 0x0000003f1a1a7287 */ /* 0x000fe40008000000 */
[----:B------:R-:W-:-:S06]  /*1dc0*/  ULOP3.LUT UR6, UR17, UR6, URZ, 0x3c, !UPT ;  /* 0x0000000611067292 */ /* 0x000fcc000f8e3c3f */
[----:B------:R-:W-:Y:S01]  /*1dd0*/  IMAD.U32 R13, RZ, RZ, UR6 ;  /* 0x00000006ff0d7e24 */ /* 0x000fe2000f8e00ff */
[----:B------:R-:W-:-:S06]  /*1de0*/  UMOV UR6, 0x1 ;  /* 0x0000000100067882 */ /* 0x000fcc0000000000 */
.L_x_15:
[----:B------:R-:W-:-:S06]  /*1df0*/  UISETP.GE.AND UP0, UPT, UR16, 0x1, UPT ;  /* 0x000000011000788c */ /* 0x000fcc000bf06270 */
[----:B------:R-:W-:-:S13]  /*1e00*/  PLOP3.LUT P0, PT, PT, PT, UP0, 0x80, 0x0 ;  /* 0x000000000000781c */ /* 0x000fda0003f0f008 */
[----:B------:R-:W-:Y:S05]  /*1e10*/  @!P0 BRA `(.L_x_21) ;  /* 0x00000004009c8947 */ /* 0x000fea0003800000 */
[----:B0-2---:R-:W-:Y:S01]  /*1e20*/  IMAD.U32 R10, RZ, RZ, UR16 ;  /* 0x00000010ff0a7e24 */ /* 0x005fe2000f8e00ff */
[----:B------:R-:W-:Y:S01]  /*1e30*/  UMOV UR27, UR15 ;  /* 0x0000000f001b7c82 */ /* 0x000fe20008000000 */
[----:B------:R-:W-:-:S05]  /*1e40*/  ULDC UR28, c[0x0][0x50c] ;  /* 0x00014300001c7ab9 */ /* 0x000fca0000000800 */
.L_x_29:
[----:B------:R-:W-:-:S06]  /*1e50*/  UISETP.NE.AND UP0, UPT, UR24, 0x3, UPT ;  /* 0x000000031800788c */ /* 0x000fcc000bf05270 */
[----:B------:R-:W-:-:S13]  /*1e60*/  PLOP3.LUT P1, PT, PT, PT, UP0, 0x80, 0x0 ;  /* 0x000000000000781c */ /* 0x000fda0003f2f008 */
[----:B0-2---:R-:W-:Y:S05]  /*1e70*/  @!P1 BRA `(.L_x_22) ;  /* 0x0000000000049947 */ /* 0x005fea0003800000 */
[----:B------:R-:W-:Y:S01]  /*1e80*/  BPT.TRAP 0x1 ;  /* 0x000000040000795c */ /* 0x000fe20000300000 */
.L_x_22:
[----:B------:R-:W-:Y:S01]  /*1e90*/  ULEA UR8, UR26, UR12, 0x3 ;  /* 0x0000000c1a087291 */ /* 0x000fe2000f8e183f */
[----:B------:R-:W-:-:S08]  /*1ea0*/  SHF.L.U32 R11, R13, 0x1f, RZ ;  /* 0x0000001f0d0b7819 */ /* 0x000fd000000006ff */
[----:B------:R0:W2:Y:S01]  /*1eb0*/  SYNCS.PHASECHK.TRANS64.TRYWAIT P0, [UR8], R11 ;  /* 0x0000000bff0075a7 */ /* 0x0000a20008000148 */
[----:B------:R-:W-:Y:S05]  /*1ec0*/  @!P1 BRA `(.L_x_23) ;  /* 0x0000000000049947 */ /* 0x000fea0003800000 */
[----:B------:R-:W-:Y:S01]  /*1ed0*/  BPT.TRAP 0x1 ;  /* 0x000000040000795c */ /* 0x000fe20000300000 */
.L_x_23:
[----:B--2---:R-:W-:Y:S05]  /*1ee0*/  @P0 BRA `(.L_x_24) ;  /* 0x0000000000080947 */ /* 0x004fea0003800000 */
[----:B------:R-:W2:Y:S02]  /*1ef0*/  SYNCS.PHASECHK.TRANS64.TRYWAIT P0, [UR8], R11 ;  /* 0x0000000bff0075a7 */ /* 0x000ea40008000148 */
[----:B--2---:R-:W-:Y:S05]  /*1f00*/  @!P0 BRA `(.L_x_25) ;  /* 0x0000004800108947 */ /* 0x004fea0003800000 */
.L_x_24:
[----:B------:R-:W-:Y:S01]  /*1f10*/  UISETP.NE.AND UP0, UPT, UR5, URZ, UPT ;  /* 0x0000003f0500728c */ /* 0x000fe2000bf05270 */
[----:B------:R-:W-:Y:S01]  /*1f20*/  WARPGROUP.ARRIVE ;  /* 0x00000000000079c5 */ /* 0x000fe20000000000 */
[----:B------:R-:W-:Y:S02]  /*1f30*/  ULEA UR5, UR26, UR18, 0x9 ;  /* 0x000000121a057291 */ /* 0x000fe4000f8e483f */
[----:B------:R-:W-:Y:S01]  /*1f40*/  USEL UR6, UR6, URZ, !UP0 ;  /* 0x0000003f06067287 */ /* 0x000fe2000c000000 */
[----:B------:R-:W-:Y:S01]  /*1f50*/  UMOV UR9, 0x40000040 ;  /* 0x4000004000097882 */ /* 0x000fe20000000000 */
[----:B------:R-:W-:Y:S02]  /*1f60*/  UMOV UR11, 0x40000040 ;  /* 0x40000040000b7882 */ /* 0x000fe40000000000 */
[----:B------:R-:W-:Y:S02]  /*1f70*/  UISETP.NE.U32.AND UP0, UPT, UR6, URZ, UPT ;  /* 0x0000003f0600728c */ /* 0x000fe4000bf05070 */
[----:B------:R-:W-:Y:S01]  /*1f80*/  ULEA UR6, UR26, UR19, 0x9 ;  /* 0x000000131a067291 */ /* 0x000fe2000f8e483f */
[----:B------:R-:W-:Y:S01]  /*1f90*/  UMOV UR8, UR5 ;  /* 0x0000000500087c82 */ /* 0x000fe20008000000 */
[----:B------:R-:W-:-:S05]  /*1fa0*/  UIADD3 UR4, UR4, 0x4, URZ ;  /* 0x0000000404047890 */ /* 0x000fca000fffe03f */
[----:B------:R-:W-:Y:S02]  /*1fb0*/  UMOV UR10, UR6 ;  /* 0x00000006000a7c82 */ /* 0x000fe40008000000 */
[----:B------:R-:W-:Y:S01]  /*1fc0*/  QGMMA.64x64x32.F32.E5M2.E5M2 R24, gdesc[UR8], R24, UP0 ;  /* 0x00e00000081879f3 */ /* 0x000fe2000bf03818 */
[----:B------:R-:W-:Y:S02]  /*1fd0*/  UIADD3 UR8, UR5, 0x2, URZ ;  /* 0x0000000205087890 */ /* 0x000fe4000fffe03f */
[----:B------:R-:W-:Y:S01]  /*1fe0*/  UIADD3 UR10, UR6, 0x2, URZ ;  /* 0x00000002060a7890 */ /* 0x000fe2000fffe03f */
[----:B------:R-:W-:Y:S01]  /*1ff0*/  UMOV UR9, 0x40000040 ;  /* 0x4000004000097882 */ /* 0x000fe20000000000 */
[----:B------:R-:W-:Y:S01]  /*2000*/  UMOV UR11, 0x40000040 ;  /* 0x40000040000b7882 */ /* 0x000fe20000000000 */
[----:B------:R-:W-:-:S06]  /*2010*/  UISETP.NE.AND UP0, UPT, UR4, UR28, UPT ;  /* 0x0000001c0400728c */ /* 0x000fcc000bf05270 */
        /* <DEDUP_REMOVED lines=8> */
[----:B------:R-:W-:Y:S01]  /*20a0*/  UMOV UR9, 0x40000040 ;  /* 0x4000004000097882 */ /* 0x000fe20000000000 */
[----:B------:R-:W-:Y:S01]  /*20b0*/  UMOV UR11, 0x40000040 ;  /* 0x40000040000b7882 */ /* 0x000fe20000000000 */
[----:B------:R-:W-:-:S06]  /*20c0*/  USEL UR5, URZ, 0x1, UP0 ;  /* 0x000000013f057887 */ /* 0x000fcc0008000000 */
[----:B------:R-:W-:Y:S01]  /*20d0*/  ISETP.NE.AND P0, PT, RZ, UR5, PT ;  /* 0x00000005ff007c0c */ /* 0x000fe2000bf05270 */
[----:B------:R-:W-:Y:S03]  /*20e0*/  QGMMA.64x64x32.F32.E5M2.E5M2 R24, gdesc[UR8], R24, gsb0 ;  /* 0x00e00000081879f3 */ /* 0x000fe60008003818 */
[----:B------:R-:W-:-:S09]  /*20f0*/  WARPGROUP.DEPBAR.LE gsb0, 0x1 ;  /* 0x00008000000079c5 */ /* 0x000fd20000010100 */
[----:B------:R-:W-:Y:S05]  /*2100*/  @!P0 BRA `(.L_x_26) ;  /* 0x0000000000888947 */ /* 0x000fea0003800000 */
[----:B------:R-:W-:Y:S02]  /*2110*/  WARPGROUP.DEPBAR.LE gsb0, 0x0 ;  /* 0x00008000000079c5 */ /* 0x000fe40000010000 */
[----:B------:R-:W-:-:S01]  /*2120*/  FADD R83, R24, R83 ;  /* 0x0000005318537221 */ /* 0x000fc20000000000 */
[----:B------:R-:W-:Y:S01]  /*2130*/  FADD R82, R25, R82 ;  /* 0x0000005219527221 */ /* 0x000fe20000000000 */
        /* <DEDUP_REMOVED lines=30> */
[----:B------:R-:W-:-:S06]  /*2320*/  UMOV UR4, URZ ;  /* 0x0000003f00047c82 */ /* 0x000fcc0008000000 */
.L_x_26:
[----:B------:R-:W-:Y:S05]  /*2330*/  @!P1 BRA `(.L_x_27) ;  /* 0x0000000000049947 */ /* 0x000fea0003800000 */
[----:B------:R-:W-:Y:S01]  /*2340*/  BPT.TRAP 0x1 ;  /* 0x000000040000795c */ /* 0x000fe20000300000 */
.L_x_27:
[----:B------:R-:W-:Y:S02]  /*2350*/  UISETP.GT.U32.AND UP0, UPT, UR13, 0x1, UPT ;  /* 0x000000010d00788c */ /* 0x000fe4000bf04070 */
[----:B------:R-:W-:-:S04]  /*2360*/  ULEA UR6, UR27, UR12, 0x3 ;  /* 0x0000000c1b067291 */ /* 0x000fc8000f8e183f */
[----:B------:R-:W-:Y:S01]  /*2370*/  UIADD3 UR6, UR6, 0x10, URZ ;  /* 0x0000001006067890 */ /* 0x000fe2000fffe03f */
[----:B------:R-:W-:-:S03]  /*2380*/  PLOP3.LUT P0, PT, PT, PT, UP0, 0x80, 0x0 ;  /* 0x000000000000781c */ /* 0x000fc60003f0f008 */
[----:B------:R-:W-:-:S09]  /*2390*/  UPRMT UR6, URZ, 0x654, UR6 ;  /* 0x000006543f067896 */ /* 0x000fd20008000006 */
[----:B------:R-:W-:Y:S01]  /*23a0*/  SYNCS.ARRIVE.TRANS64.RED.A1T0 RZ, [UR6], RZ ;  /* 0x000000ffffff79a7 */ /* 0x000fe20008100406 */
[----:B------:R-:W-:Y:S05]  /*23b0*/  @P0 BRA `(.L_x_28) ;  /* 0x0000000000040947 */ /* 0x000fea0003800000 */
[----:B------:R-:W-:Y:S01]  /*23c0*/  BPT.TRAP 0x1 ;  /* 0x000000040000795c */ /* 0x000fe20000300000 */
.L_x_28:
[----:B------:R-:W-:Y:S01]  /*23d0*/  UIADD3 UR26, UR26, 0x1, URZ ;  /* 0x000000011a1a7890 */ /* 0x000fe2000fffe03f */
[C---:B------:R-:W-:Y:S01]  /*23e0*/  ISETP.GT.AND P0, PT, R10.reuse, 0x1, PT ;  /* 0x000000010a00780c */ /* 0x040fe20003f04270 */
[----:B------:R-:W-:Y:S01]  /*23f0*/  UIADD3 UR27, UR27, 0x1, URZ ;  /* 0x000000011b1b7890 */ /* 0x000fe2000fffe03f */
[----:B------:R-:W-:Y:S01]  /*2400*/  VIADD R10, R10, 0xffffffff ;  /* 0xffffffff0a0a7836 */ /* 0x000fe20000000000 */
[----:B------:R-:W-:Y:S02]  /*2410*/  UISETP.NE.AND UP0, UPT, UR26, 0x2, UPT ;  /* 0x000000021a00788c */ /* 0x000fe4000bf05270 */
[----:B------:R-:W-:Y:S02]  /*2420*/  UISETP.NE.AND UP1, UPT, UR27, 0x2, UPT ;  /* 0x000000021b00788c */ /* 0x000fe4000bf25270 */
[----:B------:R-:W-:Y:S02]  /*2430*/  USEL UR6, URZ, 0x1, UP0 ;  /* 0x000000013f067887 */ /* 0x000fe40008000000 */
[----:B------:R-:W-:-:S02]  /*2440*/  USEL UR26, UR26, URZ, UP0 ;  /* 0x0000003f1a1a7287 */ /* 0x000fc40008000000 */
[----:B------:R-:W-:Y:S02]  /*2450*/  USEL UR27, UR27, URZ, UP1 ;  /* 0x0000003f1b1b7287 */ /* 0x000fe40008800000 */
[----:B------:R-:W-:Y:S01]  /*2460*/  LOP3.LUT R13, R13, UR6, RZ, 0x3c, !PT ;  /* 0x000000060d0d7c12 */ /* 0x000fe2000f8e3cff */
[----:B------:R-:W-:Y:S01]  /*2470*/  UMOV UR6, 0x1 ;  /* 0x0000000100067882 */ /* 0x000fe20000000000 */
[----:B------:R-:W-:Y:S08]  /*2480*/  @P0 BRA `(.L_x_29) ;  /* 0xfffffff800700947 */ /* 0x000ff0000383ffff */
.L_x_21:
[----:B------:R-:W-:-:S04]  /*2490*/  UISETP.NE.AND UP0, UPT, UR4, URZ, UPT ;  /* 0x0000003f0400728c */ /* 0x000fc8000bf05270 */
[----:B------:R-:W-:-:S06]  /*24a0*/  USEL UR4, URZ, 0x1, !UP0 ;  /* 0x000000013f047887 */ /* 0x000fcc000c000000 */
[----:B------:R-:W-:-:S13]  /*24b0*/  ISETP.NE.AND P0, PT, RZ, UR4, PT ;  /* 0x00000004ff007c0c */ /* 0x000fda000bf05270 */
[----:B------:R-:W-:Y:S05]  /*24c0*/  @!P0 BRA `(.L_x_30) ;  /* 0x0000000000848947 */ /* 0x000fea0003800000 */
[----:B------:R-:W-:Y:S02]  /*24d0*/  WARPGROUP.DEPBAR.LE gsb0, 0x0 ;  /* 0x00008000000079c5 */ /* 0x000fe40000010000 */
[----:B------:R-:W-:Y:S01]  /*24e0*/  FADD R83, R24, R83 ;  /* 0x0000005318537221 */ /* 0x000fe20000000000 */
        /* <DEDUP_REMOVED lines=30> */
[----:B------:R-:W-:-:S07]  /*26d0*/  FADD R20, R20, R55 ;  /* 0x0000003714147221 */ /* 0x000fce0000000000 */
.L_x_30:
[----:B------:R-:W-:Y:S01]  /*26e0*/  ULDC UR6, c[0x0][0x28c] ;  /* 0x0000a30000067ab9 */ /* 0x000fe20000000800 */
[----:B------:R3:W-:Y:S01]  /*26f0*/  SYNCS.ARRIVE.TRANS64.A1T0 RZ, [R85+UR25], RZ ;  /* 0x000000ff55ff79a7 */ /* 0x0007e20008100019 */
[----:B------:R-:W-:Y:S01]  /*2700*/  UISETP.GE.AND UP0, UPT, UR6, 0x1, UPT ;  /* 0x000000010600788c */ /* 0x000fe2000bf06270 */
[----:B------:R-:W-:-:S05]  /*2710*/  WARPGROUP.DEPBAR.LE gsb0, 0x0 ;  /* 0x00008000000079c5 */ /* 0x000fca0000010000 */
[----:B------:R-:W-:-:S13]  /*2720*/  PLOP3.LUT P0, PT, PT, PT, UP0, 0x80, 0x0 ;  /* 0x000000000000781c */ /* 0x000fda0003f0f008 */
[----:B---3--:R-:W-:Y:S05]  /*2730*/  @!P0 BRA `(.L_x_31) ;  /* 0x0000000000388947 */ /* 0x008fea0003800000 */
[----:B------:R-:W-:-:S06]  /*2740*/  UISETP.NE.AND UP0, UPT, UR24, 0x3, UPT ;  /* 0x000000031800788c */ /* 0x000fcc000bf05270 */
[----:B------:R-:W-:-:S13]  /*2750*/  PLOP3.LUT P0, PT, PT, PT, UP0, 0x80, 0x0 ;  /* 0x000000000000781c */ /* 0x000fda0003f0f008 */
[----:B------:R-:W-:Y:S05]  /*2760*/  @!P0 BRA `(.L_x_32) ;  /* 0x0000000000048947 */ /* 0x000fea0003800000 */
[----:B------:R-:W-:Y:S01]  /*2770*/  BPT.TRAP 0x1 ;  /* 0x000000040000795c */ /* 0x000fe20000300000 */
.L_x_32:
[----:B------:R-:W-:Y:S02]  /*2780*/  UIADD3 UR4, UR16, UR15, URZ ;  /* 0x0000000f10047290 */ /* 0x000fe4000fffe03f */
[----:B------:R-:W-:Y:S02]  /*2790*/  UISETP.GT.U32.AND UP0, UPT, UR13, 0x1, UPT ;  /* 0x000000010d00788c */ /* 0x000fe4000bf04070 */
[----:B------:R-:W-:-:S04]  /*27a0*/  USHF.L.U32 UR4, UR4, 0x3, URZ ;  /* 0x0000000304047899 */ /* 0x000fc8000800063f */
[----:B------:R-:W-:Y:S01]  /*27b0*/  ULOP3.LUT UR4, UR4, 0x8, URZ, 0xc0, !UPT ;  /* 0x0000000804047892 */ /* 0x000fe2000f8ec03f */
[----:B------:R-:W-:-:S03]  /*27c0*/  PLOP3.LUT P0, PT, PT, PT, UP0, 0x80, 0x0 ;  /* 0x000000000000781c */ /* 0x000fc60003f0f008 */
[----:B------:R-:W-:-:S04]  /*27d0*/  UIADD3 UR4, UR12, 0x10, UR4 ;  /* 0x000000100c047890 */ /* 0x000fc8000fffe004 */
[----:B------:R-:W-:-:S09]  /*27e0*/  UPRMT UR4, URZ, 0x654, UR4 ;  /* 0x000006543f047896 */ /* 0x000fd20008000004 */
[----:B------:R-:W-:Y:S01]  /*27f0*/  SYNCS.ARRIVE.TRANS64.RED.A1T0 RZ, [UR4], RZ ;  /* 0x000000ffffff79a7 */ /* 0x000fe20008100404 */
[----:B------:R-:W-:Y:S05]  /*2800*/  @P0 BRA `(.L_x_31) ;  /* 0x0000000000040947 */ /* 0x000fea0003800000 */
[----:B------:R-:W-:Y:S01]  /*2810*/  BPT.TRAP 0x1 ;  /* 0x000000040000795c */ /* 0x000fe20000300000 */
.L_x_31:
[----:B0-2---:R-:W-:Y:S01]  /*2820*/  SHF.L.U32 R10, R84, 0x1f, RZ ;  /* 0x0000001f540a7819 */ /* 0x005fe200000006ff */
[----:B------:R-:W-:Y:S01]  /*2830*/  ULEA UR8, UR14, UR15, 0x1 ;  /* 0x0000000f0e087291 */ /* 0x000fe2000f8e083f */
[----:B------:R-:W0:Y:S01]  /*2840*/  LDC R25, c[0x0][0x288] ;  /* 0x0000a200ff197b82 */ /* 0x000e220000000800 */
[----:B------:R-:W-:Y:S01]  /*2850*/  UIADD3 UR4, UR6, 0xfe, URZ ;  /* 0x000000fe06047890 */ /* 0x000fe2000fffe03f */
[----:B------:R-:W-:Y:S01]  /*2860*/  IMAD.SHL.U32 R12, R14, 0x2, RZ ;  /* 0x000000020e0c7824 */ /* 0x000fe200078e00ff */
[----:B------:R-:W-:Y:S02]  /*2870*/  USHF.R.U32.HI UR5, URZ, 0x1, UR8 ;  /* 0x000000013f057899 */ /* 0x000fe40008011608 */
[----:B------:R-:W-:Y:S02]  /*2880*/  UISETP.GT.U32.AND UP0, UPT, UR8, 0x1, UPT ;  /* 0x000000010800788c */ /* 0x000fe4000bf04070 */
[----:B------:R-:W-:Y:S01]  /*2890*/  ULOP3.LUT UR5, UR5, 0x1, URZ, 0xc0, !UPT ;  /* 0x0000000105057892 */ /* 0x000fe2000f8ec03f */
[----:B------:R-:W2:Y:S01]  /*28a0*/  SYNCS.PHASECHK.TRANS64.TRYWAIT P0, [R15+URZ+0x8], R10 ;  /* 0x0000080a0f0075a7 */ /* 0x000ea2000800017f */
[----:B------:R-:W-:Y:S01]  /*28b0*/  UISETP.LT.U32.AND UP0, UPT, UR4, 0xff, UP0 ;  /* 0x000000ff0400788c */ /* 0x000fe20008701070 */
[----:B------:R-:W-:Y:S01]  /*28c0*/  SHF.R.S32.HI R13, RZ, 0x1f, R12 ;  /* 0x0000001fff0d7819 */ /* 0x000fe2000001140c */
[----:B------:R-:W-:-:S02]  /*28d0*/  UISETP.NE.U32.AND UP1, UPT, UR5, 0x1, UPT ;  /* 0x000000010500788c */ /* 0x000fc4000bf25070 */
[----:B------:R-:W-:Y:S02]  /*28e0*/  USEL UR5, URZ, 0x1, !UP0 ;  /* 0x000000013f057887 */ /* 0x000fe4000c000000 */
[----:B------:R-:W-:-:S04]  /*28f0*/  UISETP.GT.U32.AND UP1, UPT, UR4, 0xfe, !UP1 ;  /* 0x000000fe0400788c */ /* 0x000fc8000cf24070 */
[----:B------:R-:W-:-:S04]  /*2900*/  USEL UR4, URZ, 0x1, !UP1 ;  /* 0x000000013f047887 */ /* 0x000fc8000c800000 */
[----:B------:R-:W-:Y:S01]  /*2910*/  ULOP3.LUT UR17, UR4, UR17, UR5, 0x96, !UPT ;  /* 0x0000001104117292 */ /* 0x000fe2000f8e9605 */
[----:B0-2---:R-:W-:Y:S11]  /*2920*/  @!P0 BRA `(.L_x_33) ;  /* 0x0000003c00a08947 */ /* 0x005ff60003800000 */
.L_x_125:
[----:B------:R-:W-:Y:S01]  /*2930*/  IMAD.SHL.U32 R24, R2, 0x40, RZ ;  /* 0x0000004002187824 */ /* 0x000fe200078e00ff */
[----:B------:R-:W-:Y:S01]  /*2940*/  ULDC UR6, c[0x0][0x284] ;  /* 0x0000a10000067ab9 */ /* 0x000fe20000000800 */
[----:B------:R-:W-:Y:S01]  /*2950*/  IMAD.SHL.U32 R16, R3, 0x40, RZ ;  /* 0x0000004003107824 */ /* 0x000fe200078e00ff */
[----:B------:R-:W-:Y:S01]  /*2960*/  SHF.R.S32.HI R31, RZ, 0x1f, R4 ;  /* 0x0000001fff1f7819 */ /* 0x000fe20000011404 */
[----:B------:R-:W-:Y:S01]  /*2970*/  ULDC.64 UR4, c[0x0][0x5d0] ;  /* 0x0001740000047ab9 */ /* 0x000fe20000000a00 */
[----:B------:R-:W-:Y:S01]  /*2980*/  ISETP.GE.AND P0, PT, R24, UR6, PT ;  /* 0x0000000618007c0c */ /* 0x000fe2000bf06270 */
[----:B0-----:R-:W-:Y:S01]  /*2990*/  IMAD.WIDE.U32 R10, R4, UR4, R12 ;  /* 0x00000004040a7c25 */ /* 0x001fe2000f8e000c */
[----:B------:R-:W-:Y:S01]  /*29a0*/  SHF.R.S32.HI R30, RZ, 0x1f, R16 ;  /* 0x0000001fff1e7819 */ /* 0x000fe20000011410 */
[----:B------:R-:W-:Y:S01]  /*29b0*/  ULOP3.LUT UR15, UR15, 0x1, URZ, 0xc0, !UPT ;  /* 0x000000010f0f7892 */ /* 0x000fe2000f8ec03f */
[C---:B------:R-:W-:Y:S01]  /*29c0*/  ISETP.GE.OR P0, PT, R16.reuse, R25, P0 ;  /* 0x000000191000720c */ /* 0x040fe20000706670 */
[----:B------:R-:W-:Y:S01]  /*29d0*/  IMAD R3, R31, UR4, RZ ;  /* 0x000000041f037c24 */ /* 0x000fe2000f8e02ff */
[----:B------:R-:W-:-:S03]  /*29e0*/  IADD3 R10, P1, R16, R10, RZ ;  /* 0x0000000a100a7210 */ /* 0x000fc60007f3e0ff */
[----:B------:R-:W-:-:S05]  /*29f0*/  IMAD R3, R4, UR5, R3 ;  /* 0x0000000504037c24 */ /* 0x000fca000f8e0203 */
[----:B------:R-:W-:-:S03]  /*2a00*/  IADD3.X R11, R30, R11, R3, P1, !PT ;  /* 0x0000000b1e0b7210 */ /* 0x000fc60000ffe403 */
[----:B------:R-:W-:Y:S05]  /*2a10*/  @P0 BRA `(.L_x_34) ;  /* 0x0000002400a80947 */ /* 0x000fea0003800000 */
[----:B------:R-:W0:Y:S01]  /*2a20*/  LDC.64 R28, c[0x0][0x5c8] ;  /* 0x00017200ff1c7b82 */ /* 0x000e220000000a00 */
[----:B------:R-:W-:Y:S01]  /*2a30*/  IMAD.WIDE R26, R2, 0x40, R8 ;  /* 0x00000040021a7825 */ /* 0x000fe200078e0208 */
[----:B------:R-:W-:Y:S01]  /*2a40*/  ULDC.64 UR4, c[0x0][0x5c0] ;  /* 0x0001700000047ab9 */ /* 0x000fe20000000a00 */
[----:B------:R-:W-:Y:S02]  /*2a50*/  BSSY B0, `(.L_x_34) ;  /* 0x0000266000007945 */ /* 0x000fe40003800000 */
[----:B------:R-:W-:Y:S02]  /*2a60*/  IMAD R25, R14, -0x2, R25 ;  /* 0xfffffffe0e197824 */ /* 0x000fe400078e0219 */
[----:B------:R-:W-:Y:S02]  /*2a70*/  IMAD.IADD R24, R19, 0x1, -R24 ;  /* 0x0000000113187824 */ /* 0x000fe400078e0a18 */
[----:B------:R-:W-:Y:S02]  /*2a80*/  IMAD.IADD R25, R25, 0x1, -R16 ;  /* 0x0000000119197824 */ /* 0x000fe400078e0a10 */
[----:B0-----:R-:W-:-:S02]  /*2a90*/  IMAD R2, R27, R28, RZ ;  /* 0x0000001c1b027224 */ /* 0x001fc400078e02ff */
[----:B------:R-:W-:-:S04]  /*2aa0*/  IMAD.WIDE.U32 R10, R26, R28, R10 ;  /* 0x0000001c1a0a7225 */ /* 0x000fc800078e000a */
[----:B------:R-:W-:Y:S01]  /*2ab0*/  IMAD R17, R26, R29, R2 ;  /* 0x0000001d1a117224 */ /* 0x000fe200078e0202 */
[----:B------:R-:W-:Y:S02]  /*2ac0*/  LEA R3, P0, R28, R10, 0x3 ;  /* 0x0000000a1c037211 */ /* 0x000fe400078018ff */
[----:B------:R-:W-:Y:S01]  /*2ad0*/  IADD3 R2, P1, R10, UR4, RZ ;  /* 0x000000040a027c10 */ /* 0x000fe2000ff3e0ff */
[----:B------:R-:W-:Y:S01]  /*2ae0*/  IMAD.IADD R17, R11, 0x1, R17 ;  /* 0x000000010b117824 */ /* 0x000fe200078e0211 */
[----:B------:R-:W-:-:S04]  /*2af0*/  IADD3 R10, P2, R3, UR4, RZ ;  /* 0x00000004030a7c10 */ /* 0x000fc8000ff5e0ff */
[----:B------:R-:W-:Y:S02]  /*2b00*/  LEA.HI.X R11, R28, R17, R29, 0x3, P0 ;  /* 0x000000111c0b7211 */ /* 0x000fe400000f1c1d */
[----:B-1---5:R-:W-:Y:S02]  /*2b10*/  FSETP.NEU.AND P0, PT, R7, RZ, PT ;  /* 0x000000ff0700720b */ /* 0x022fe40003f0d000 */
[----:B------:R-:W-:Y:S02]  /*2b20*/  IADD3.X R3, R17, UR5, RZ, P1, !PT ;  /* 0x0000000511037c10 */ /* 0x000fe40008ffe4ff */
[----:B------:R-:W-:-:S09]  /*2b30*/  IADD3.X R11, R11, UR5, RZ, P2, !PT ;  /* 0x000000050b0b7c10 */ /* 0x000fd200097fe4ff */
[----:B------:R-:W-:Y:S05]  /*2b40*/  @!P0 BRA `(.L_x_35) ;  /* 0x0000001c00188947 */ /* 0x000fea0003800000 */
[----:B------:R-:W-:Y:S01]  /*2b50*/  ULDC.64 UR4, c[0x0][0x5b8] ;  /* 0x00016e0000047ab9 */ /* 0x000fe20000000a00 */
[----:B------:R-:W-:Y:S01]  /*2b60*/  ULDC.64 UR8, c[0x0][0x5a8] ;  /* 0x00016a0000087ab9 */ /* 0x000fe20000000a00 */
[----:B------:R-:W-:Y:S01]  /*2b70*/  IMAD.WIDE.U32 R12, R4, UR4, R12 ;  /* 0x00000004040c7c25 */ /* 0x000fe2000f8e000c */
[----:B------:R-:W-:Y:S03]  /*2b80*/  BSSY B1, `(.L_x_36) ;  /* 0x0000010000017945 */ /* 0x000fe60003800000 */
[----:B------:R-:W-:Y:S01]  /*2b90*/  IMAD R17, R31, UR4, RZ ;  /* 0x000000041f117c24 */ /* 0x000fe2000f8e02ff */
[----:B------:R-:W-:-:S03]  /*2ba0*/  IADD3 R16, P0, R16, R12, RZ ;  /* 0x0000000c10107210 */ /* 0x000fc60007f1e0ff */
[----:B------:R-:W-:Y:S01]  /*2bb0*/  IMAD R17, R4, UR5, R17 ;  /* 0x0000000504117c24 */ /* 0x000fe2000f8e0211 */
[----:B------:R-:W-:Y:S01]  /*2bc0*/  ULDC.64 UR4, c[0x0][0x5b0] ;  /* 0x00016c0000047ab9 */ /* 0x000fe20000000a00 */
[----:B------:R-:W-:Y:S01]  /*2bd0*/  PRMT R4, RZ, 0x7610, R4 ;  /* 0x00007610ff047816 */ /* 0x000fe20000000004 */
[----:B------:R-:W-:Y:S02]  /*2be0*/  IMAD R29, R27, UR4, RZ ;  /* 0x000000041b1d7c24 */ /* 0x000fe4000f8e02ff */
[----:B------:R-:W-:Y:S02]  /*2bf0*/  IADD3.X R17, R30, R13, R17, P0, !PT ;  /* 0x0000000d1e117210 */ /* 0x000fe400007fe411 */
[----:B------:R-:W-:Y:S01]  /*2c00*/  ISETP.GE.AND P0, PT, R25, 0x1, PT ;  /* 0x000000011900780c */ /* 0x000fe20003f06270 */
[C---:B------:R-:W-:Y:S02]  /*2c10*/  IMAD R29, R26.reuse, UR5, R29 ;  /* 0x000000051a1d7c24 */ /* 0x040fe4000f8e021d */
[----:B------:R-:W-:Y:S01]  /*2c20*/  IMAD.WIDE.U32 R12, R26, UR4, R16 ;  /* 0x000000041a0c7c25 */ /* 0x000fe2000f8e0010 */
[----:B------:R-:W-:-:S02]  /*2c30*/  ISETP.LT.OR P2, PT, R24, 0x1, !P0 ;  /* 0x000000011800780c */ /* 0x000fc40004741670 */
[----:B------:R-:W-:-:S04]  /*2c40*/  IADD3 R12, P1, R12, UR8, RZ ;  /* 0x000000080c0c7c10 */ /* 0x000fc8000ff3e0ff */
[----:B------:R-:W-:-:S07]  /*2c50*/  IADD3.X R13, R13, UR9, R29, P1, !PT ;  /* 0x000000090d0d7c10 */ /* 0x000fce0008ffe41d */
[----:B------:R-:W-:Y:S05]  /*2c60*/  @P2 BRA `(.L_x_37) ;  /* 0x0000000000042947 */ /* 0x000fea0003800000 */
[----:B------:R0:W5:Y:S02]  /*2c70*/  LDG.E.U8 R4, desc[UR22][R12.64] ;  /* 0x000000160c047981 */ /* 0x000164000c1e1100 */
.L_x_37:
[----:B------:R-:W-:Y:S05]  /*2c80*/  BSYNC B1 ;  /* 0x0000000000017941 */ /* 0x000fea0003800000 */
.L_x_36:
[----:B-----5:R-:W-:Y:S01]  /*2c90*/  LOP3.LUT R4, R4, 0xff, RZ, 0xc0, !PT ;  /* 0x000000ff04047812 */ /* 0x020fe200078ec0ff */
[----:B------:R-:W-:Y:S01]  /*2ca0*/  BSSY B1, `(.L_x_38) ;  /* 0x000000c000017945 */ /* 0x000fe20003800000 */
[----:B------:R-:W-:Y:S02]  /*2cb0*/  ISETP.GE.AND P1, PT, R25, 0x2, PT ;  /* 0x000000021900780c */ /* 0x000fe40003f26270 */
[----:B------:R-:W-:Y:S02]  /*2cc0*/  F2FP.F16.E5M2.UNPACK_B R4, R4 ;  /* 0x00000004ff04723e */ /* 0x000fe400020004ff */
[----:B------:R-:W-:-:S03]  /*2cd0*/  ISETP.LT.OR P3, PT, R24, 0x1, !P1 ;  /* 0x000000011800780c */ /* 0x000fc60004f61670 */
[----:B------:R-:W-:-:S05]  /*2ce0*/  HADD2.F32 R4, -RZ, R4.H0_H0 ;  /* 0x20000004ff047230 */ /* 0x000fca0000004100 */
[----:B------:R-:W-:-:S04]  /*2cf0*/  FMUL R4, R4, R7 ;  /* 0x0000000704047220 */ /* 0x000fc80000400000 */
[----:B------:R-:W-:-:S05]  /*2d00*/  FFMA R4, R83, R6, R4 ;  /* 0x0000000653047223 */ /* 0x000fca0000000004 */
[----:B------:R-:W-:Y:S02]  /*2d10*/  F2FP.SATFINITE.E5M2.F32.PACK_AB_MERGE_C R29, RZ, R4, RZ ;  /* 0x00000004ff1d723e */ /* 0x000fe400048060ff */
[----:B------:R-:W-:-:S03]  /*2d20*/  PRMT R4, RZ, 0x7610, R4 ;  /* 0x00007610ff047816 */ /* 0x000fc60000000004 */
[----:B------:R1:W-:Y:S01]  /*2d30*/  @!P2 STG.E.U8 desc[UR22][R2.64], R29 ;  /* 0x0000001d0200a986 */ /* 0x0003e2000c101116 */
[----:B------:R-:W-:Y:S05]  /*2d40*/  @P3 BRA `(.L_x_39) ;  /* 0x0000000000043947 */ /* 0x000fea0003800000 */
[----:B------:R2:W5:Y:S02]  /*2d50*/  LDG.E.U8 R4, desc[UR22][R12.64+0x1] ;  /* 0x000001160c047981 */ /* 0x000564000c1e1100 */
.L_x_39:
[----:B------:R-:W-:Y:S05]  /*2d60*/  BSYNC B1 ;  /* 0x0000000000017941 */ /* 0x000fea0003800000 */
.L_x_38:
[----:B-----5:R-:W-:Y:S01]  /*2d70*/  LOP3.LUT R4, R4, 0xff, RZ, 0xc0, !PT ;  /* 0x000000ff04047812 */ /* 0x020fe200078ec0ff */
[----:B------:R-:W-:Y:S01]  /*2d80*/  BSSY B1, `(.L_x_40) ;  /* 0x0000012000017945 */ /* 0x000fe20003800000 */
[----:B-1----:R-:W-:Y:S02]  /*2d90*/  IADD3 R29, P2, R26, 0x8, RZ ;  /* 0x000000081a1d7810 */ /* 0x002fe40007f5e0ff */
[----:B------:R-:W-:Y:S02]  /*2da0*/  F2FP.F16.E5M2.UNPACK_B R4, R4 ;  /* 0x00000004ff04723e */ /* 0x000fe400020004ff */
[----:B------:R-:W-:Y:S01]  /*2db0*/  ISETP.LT.OR P0, PT, R24, 0x9, !P0 ;  /* 0x000000091800780c */ /* 0x000fe20004701670 */
[----:B------:R-:W-:Y:S02]  /*2dc0*/  IMAD.X R26, RZ, RZ, R27, P2 ;  /* 0x000000ffff1a7224 */ /* 0x000fe400010e061b */
[----:B------:R-:W-:Y:S02]  /*2dd0*/  HADD2.F32 R4, -RZ, R4.H0_H0 ;  /* 0x20000004ff047230 */ /* 0x000fe40000004100 */
[----:B------:R-:W-:-:S02]  /*2de0*/  IMAD R26, R26, UR4, RZ ;  /* 0x000000041a1a7c24 */ /* 0x000fc4000f8e02ff */
[----:B------:R-:W-:-:S04]  /*2df0*/  IMAD.WIDE.U32 R16, R29, UR4, R16 ;  /* 0x000000041d107c25 */ /* 0x000fc8000f8e0010 */
[----:B------:R-:W-:Y:S01]  /*2e00*/  FMUL R27, R4, R7 ;  /* 0x00000007041b7220 */ /* 0x000fe20000400000 */
[----:B------:R-:W-:Y:S01]  /*2e10*/  PRMT R4, RZ, 0x7610, R4 ;  /* 0x00007610ff047816 */ /* 0x000fe20000000004 */
[----:B------:R-:W-:Y:S02]  /*2e20*/  IMAD R29, R29, UR5, R26 ;  /* 0x000000051d1d7c24 */ /* 0x000fe4000f8e021a */
[----:B------:R-:W-:Y:S01]  /*2e30*/  FFMA R27, R82, R6, R27 ;  /* 0x00000006521b7223 */ /* 0x000fe2000000001b */
[----:B------:R-:W-:-:S04]  /*2e40*/  IADD3 R16, P2, R16, UR8, RZ ;  /* 0x0000000810107c10 */ /* 0x000fc8000ff5e0ff */
[----:B------:R-:W-:Y:S02]  /*2e50*/  F2FP.SATFINITE.E5M2.F32.PACK_AB_MERGE_C R27, RZ, R27, RZ ;  /* 0x0000001bff1b723e */ /* 0x000fe400048060ff */
[----:B------:R-:W-:-:S03]  /*2e60*/  IADD3.X R17, R17, UR9, R29, P2, !PT ;  /* 0x0000000911117c10 */ /* 0x000fc600097fe41d */
[----:B------:R1:W-:Y:S01]  /*2e70*/  @!P3 STG.E.U8 desc[UR22][R2.64+0x1], R27 ;  /* 0x0000011b0200b986 */ /* 0x0003e2000c101116 */
[----:B------:R-:W-:Y:S05]  /*2e80*/  @P0 BRA `(.L_x_41) ;  /* 0x0000000000040947 */ /* 0x000fea0003800000 */
[----:B------:R3:W5:Y:S02]  /*2e90*/  LDG.E.U8 R4, desc[UR22][R16.64] ;  /* 0x0000001610047981 */ /* 0x000764000c1e1100 */
.L_x_41:
[----:B------:R-:W-:Y:S05]  /*2ea0*/  BSYNC B1 ;  /* 0x0000000000017941 */ /* 0x000fea0003800000 */
.L_x_40:
[----:B-----5:R-:W-:Y:S01]  /*2eb0*/  LOP3.LUT R4, R4, 0xff, RZ, 0xc0, !PT ;  /* 0x000000ff04047812 */ /* 0x020fe200078ec0ff */
[----:B------:R-:W-:Y:S01]  /*2ec0*/  BSSY B1, `(.L_x_42) ;  /* 0x000000b000017945 */ /* 0x000fe20003800000 */
[----:B------:R-:W-:Y:S02]  /*2ed0*/  ISETP.LT.OR P1, PT, R24, 0x9, !P1 ;  /* 0x000000091800780c */ /* 0x000fe40004f21670 */
[----:B------:R-:W-:-:S05]  /*2ee0*/  F2FP.F16.E5M2.UNPACK_B R4, R4 ;  /* 0x00000004ff04723e */ /* 0x000fca00020004ff */
[----:B------:R-:W-:-:S05]  /*2ef0*/  HADD2.F32 R4, -RZ, R4.H0_H0 ;  /* 0x20000004ff047230 */ /* 0x000fca0000004100 */
[----:B------:R-:W-:-:S04]  /*2f00*/  FMUL R4, R4, R7 ;  /* 0x0000000704047220 */ /* 0x000fc80000400000 */
[----:B------:R-:W-:-:S05]  /*2f10*/  FFMA R4, R81, R6, R4 ;  /* 0x0000000651047223 */ /* 0x000fca0000000004 */
[----:B-1----:R-:W-:Y:S02]  /*2f20*/  F2FP.SATFINITE.E5M2.F32.PACK_AB_MERGE_C R27, RZ, R4, RZ ;  /* 0x00000004ff1b723e */ /* 0x002fe400048060ff */
[----:B------:R-:W-:-:S03]  /*2f30*/  PRMT R4, RZ, 0x7610, R4 ;  /* 0x00007610ff047816 */ /* 0x000fc60000000004 */
[----:B------:R1:W-:Y:S01]  /*2f40*/  @!P0 STG.E.U8 desc[UR22][R10.64], R27 ;  /* 0x0000001b0a008986 */ /* 0x0003e2000c101116 */
[----:B------:R-:W-:Y:S05]  /*2f50*/  @P1 BRA `(.L_x_43) ;  /* 0x0000000000041947 */ /* 0x000fea0003800000 */
[----:B------:R4:W5:Y:S02]  /*2f60*/  LDG.E.U8 R4, desc[UR22][R16.64+0x1] ;  /* 0x0000011610047981 */ /* 0x000964000c1e1100 */
.L_x_43:
[----:B------:R-:W-:Y:S05]  /*2f70*/  BSYNC B1 ;  /* 0x0000000000017941 */ /* 0x000fea0003800000 */
.L_x_42:
[----:B-----5:R-:W-:Y:S01]  /*2f80*/  LOP3.LUT R4, R4, 0xff, RZ, 0xc0, !PT ;  /* 0x000000ff04047812 */ /* 0x020fe200078ec0ff */
[----:B------:R-:W-:Y:S01]  /*2f90*/  BSSY B1, `(.L_x_44) ;  /* 0x000000c000017945 */ /* 0x000fe20003800000 */
[----:B------:R-:W-:Y:S02]  /*2fa0*/  ISETP.GE.AND P0, PT, R25, 0x9, PT ;  /* 0x000000091900780c */ /* 0x000fe40003f06270 */
[----:B------:R-:W-:Y:S02]  /*2fb0*/  F2FP.F16.E5M2.UNPACK_B R4, R4 ;  /* 0x00000004ff04723e */ /* 0x000fe400020004ff */
[----:B------:R-:W-:-:S03]  /*2fc0*/  ISETP.LT.OR P2, PT, R24, 0x1, !P0 ;  /* 0x000000011800780c */ /* 0x000fc60004741670 */
[----:B------:R-:W-:-:S05]  /*2fd0*/  HADD2.F32 R4, -RZ, R4.H0_H0 ;  /* 0x20000004ff047230 */ /* 0x000fca0000004100 */
[----:B-1----:R-:W-:Y:S01]  /*2fe0*/  FMUL R27, R4, R7 ;  /* 0x00000007041b7220 */ /* 0x002fe20000400000 */
[----:B------:R-:W-:-:S03]  /*2ff0*/  PRMT R4, RZ, 0x7610, R4 ;  /* 0x00007610ff047816 */ /* 0x000fc60000000004 */
[----:B------:R-:W-:-:S05]  /*3000*/  FFMA R27, R80, R6, R27 ;  /* 0x00000006501b7223 */ /* 0x000fca000000001b */
[----:B------:R-:W-:-:S05]  /*3010*/  F2FP.SATFINITE.E5M2.F32.PACK_AB_MERGE_C R27, RZ, R27, RZ ;  /* 0x0000001bff1b723e */ /* 0x000fca00048060ff */
[----:B------:R1:W-:Y:S01]  /*3020*/  @!P1 STG.E.U8 desc[UR22][R10.64+0x1], R27 ;  /* 0x0000011b0a009986 */ /* 0x0003e2000c101116 */
[----:B------:R-:W-:Y:S05]  /*3030*/  @P2 BRA `(.L_x_45) ;  /* 0x0000000000042947 */ /* 0x000fea0003800000 */
[----:B------:R0:W5:Y:S02]  /*3040*/  LDG.E.U8 R4, desc[UR22][R12.64+0x8] ;  /* 0x000008160c047981 */ /* 0x000164000c1e1100 */
.L_x_45:
[----:B------:R-:W-:Y:S05]  /*3050*/  BSYNC B1 ;  /* 0x0000000000017941 */ /* 0x000fea0003800000 */
.L_x_44:
        /* <DEDUP_REMOVED lines=13> */
.L_x_47:
[----:B------:R-:W-:Y:S05]  /*3130*/  BSYNC B1 ;  /* 0x0000000000017941 */ /* 0x000fea0003800000 */
.L_x_46:
[----:B-----5:R-:W-:Y:S01]  /*3140*/  LOP3.LUT R4, R4, 0xff, RZ, 0xc0, !PT ;  /* 0x000000ff04047812 */ /* 0x020fe200078ec0ff */
[----:B------:R-:W-:Y:S01]  /*3150*/  BSSY B1, `(.L_x_48) ;  /* 0x000000b000017945 */ /* 0x000fe20003800000 */
[----:B------:R-:W-:Y:S02]  /*3160*/  ISETP.LT.OR P0, PT, R24, 0x9, !P0 ;  /* 0x000000091800780c */ /* 0x000fe40004701670 */
[----:B------:R-:W-:-:S05]  /*3170*/  F2FP.F16.E5M2.UNPACK_B R4, R4 ;  /* 0x00000004ff04723e */ /* 0x000fca00020004ff */
        /* <DEDUP_REMOVED lines=8> */
.L_x_49:
[----:B------:R-:W-:Y:S05]  /*3200*/  BSYNC B1 ;  /* 0x0000000000017941 */ /* 0x000fea0003800000 */
.L_x_48:
        /* <DEDUP_REMOVED lines=12> */
.L_x_51:
[----:B------:R-:W-:Y:S05]  /*32d0*/  BSYNC B1 ;  /* 0x0000000000017941 */ /* 0x000fea0003800000 */
.L_x_50:
        /* <DEDUP_REMOVED lines=13> */
.L_x_53:
[----:B------:R-:W-:Y:S05]  /*33b0*/  BSYNC B1 ;  /* 0x0000000000017941 */ /* 0x000fea0003800000 */
.L_x_52:
        /* <DEDUP_REMOVED lines=13> */
.L_x_55:
[----:B------:R-:W-:Y:S05]  /*3490*/  BSYNC B1 ;  /* 0x0000000000017941 */ /* 0x000fea0003800000 */
.L_x_54:
        /* <DEDUP_REMOVED lines=12> */
.L_x_57:
[----:B------:R-:W-:Y:S05]  /*3560*/  BSYNC B1 ;  /* 0x0000000000017941 */ /* 0x000fea0003800000 */
.L_x_56:
        /* <DEDUP_REMOVED lines=12> */
.L_x_59:
[----:B------:R-:W-:Y:S05]  /*3630*/  BSYNC B1 ;  /* 0x0000000000017941 */ /* 0x000fea0003800000 */
.L_x_58:
        /* <DEDUP_REMOVED lines=13> */
.L_x_61:
[----:B------:R-:W-:Y:S05]  /*3710*/  BSYNC B1 ;  /* 0x0000000000017941 */ /* 0x000fea0003800000 */
.L_x_60:
        /* <DEDUP_REMOVED lines=13> */
.L_x_63:
[----:B------:R-:W-:Y:S05]  /*37f0*/  BSYNC B1 ;  /* 0x0000000000017941 */ /* 0x000fea0003800000 */
.L_x_62:
        /* <DEDUP_REMOVED lines=12> */
.L_x_65:
[----:B------:R-:W-:Y:S05]  /*38c0*/  BSYNC B1 ;  /* 0x0000000000017941 */ /* 0x000fea0003800000 */
.L_x_64:
        /* <DEDUP_REMOVED lines=12> */
.L_x_67:
[----:B------:R-:W-:Y:S05]  /*3990*/  BSYNC B1 ;  /* 0x0000000000017941 */ /* 0x000fea0003800000 */
.L_x_66:
        /* <DEDUP_REMOVED lines=13> */
.L_x_69:
[----:B------:R-:W-:Y:S05]  /*3a70*/  BSYNC B1 ;  /* 0x0000000000017941 */ /* 0x000fea0003800000 */
.L_x_68:
        /* <DEDUP_REMOVED lines=13> */
.L_x_71:
[----:B------:R-:W-:Y:S05]  /*3b50*/  BSYNC B1 ;  /* 0x0000000000017941 */ /* 0x000fea0003800000 */
.L_x_70:
        /* <DEDUP_REMOVED lines=12> */
.L_x_73:
[----:B------:R-:W-:Y:S05]  /*3c20*/  BSYNC B1 ;  /* 0x0000000000017941 */ /* 0x000fea0003800000 */
.L_x_72:
        /* <DEDUP_REMOVED lines=12> */
.L_x_75:
[----:B------:R-:W-:Y:S05]  /*3cf0*/  BSYNC B1 ;  /* 0x0000000000017941 */ /* 0x000fea0003800000 */
.L_x_74:
        /* <DEDUP_REMOVED lines=13> */
.L_x_77:
[----:B------:R-:W-:Y:S05]  /*3dd0*/  BSYNC B1 ;  /* 0x0000000000017941 */ /* 0x000fea0003800000 */
.L_x_76:
        /* <DEDUP_REMOVED lines=13> */
.L_x_79:
[----:B------:R-:W-:Y:S05]  /*3eb0*/  BSYNC B1 ;  /* 0x0000000000017941 */ /* 0x000fea0003800000 */
.L_x_78:
        /* <DEDUP_REMOVED lines=12> */
.L_x_81:
[----:B------:R-:W-:Y:S05]  /*3f80*/  BSYNC B1 ;  /* 0x0000000000017941 */ /* 0x000fea0003800000 */
.L_x_80:
        /* <DEDUP_REMOVED lines=12> */
.L_x_83:
[----:B------:R-:W-:Y:S05]  /*4050*/  BSYNC B1 ;  /* 0x0000000000017941 */ /* 0x000fea0003800000 */
.L_x_82:
        /* <DEDUP_REMOVED lines=13> */
.L_x_85:
[----:B------:R-:W-:Y:S05]  /*4130*/  BSYNC B1 ;  /* 0x0000000000017941 */ /* 0x000fea0003800000 */
.L_x_84:
        /* <DEDUP_REMOVED lines=13> */
.L_x_87:
[----:B------:R-:W-:Y:S05]  /*4210*/  BSYNC B1 ;  /* 0x0000000000017941 */ /* 0x000fea0003800000 */
.L_x_86:
        /* <DEDUP_REMOVED lines=12> */
.L_x_89:
[----:B------:R-:W-:Y:S05]  /*42e0*/  BSYNC B1 ;  /* 0x0000000000017941 */ /* 0x000fea0003800000 */
.L_x_88:
        /* <DEDUP_REMOVED lines=12> */
.L_x_91:
[----:B------:R-:W-:Y:S05]  /*43b0*/  BSYNC B1 ;  /* 0x0000000000017941 */ /* 0x000fea0003800000 */
.L_x_90:
        /* <DEDUP_REMOVED lines=13> */
.L_x_93:
[----:B------:R-:W-:Y:S05]  /*4490*/  BSYNC B1 ;  /* 0x0000000000017941 */ /* 0x000fea0003800000 */
.L_x_92:
        /* <DEDUP_REMOVED lines=13> */
.L_x_95:
[----:B------:R-:W-:Y:S05]  /*4570*/  BSYNC B1 ;  /* 0x0000000000017941 */ /* 0x000fea0003800000 */
.L_x_94:
[----:B-----5:R-:W-:Y:S01]  /*4580*/  LOP3.LUT R4, R4, 0xff, RZ, 0xc0, !PT ;  /* 0x000000ff04047812 */ /* 0x020fe200078ec0ff */
[----:B------:R-:W-:Y:S01]  /*4590*/  BSSY B1, `(.L_x_96) ;  /* 0x000000b000017945 */ /* 0x000fe20003800000 */
[----:B------:R-:W-:Y:S02]  /*45a0*/  ISETP.LT.OR P0, PT, R24, 0x9, !P0 ;  /* 0x000000091800780c */ /* 0x000fe40004701670 */
[----:B------:R-:W-:-:S05]  /*45b0*/  F2FP.F16.E5M2.UNPACK_B R4, R4 ;  /* 0x00000004ff04723e */ /* 0x000fca00020004ff */
[----:B------:R-:W-:-:S05]  /*45c0*/  HADD2.F32 R4, -RZ, R4.H0_H0 ;  /* 0x20000004ff047230 */ /* 0x000fca0000004100 */
[----:B0-2---:R-:W-:Y:S01]  /*45d0*/  FMUL R13, R4, R7 ;  /* 0x00000007040d7220 */ /* 0x005fe20000400000 */
[----:B------:R-:W-:-:S03]  /*45e0*/  PRMT R4, RZ, 0x7610, R4 ;  /* 0x00007610ff047816 */ /* 0x000fc60000000004 */
[----:B------:R-:W-:-:S05]  /*45f0*/  FFMA R13, R22, R6, R13 ;  /* 0x00000006160d7223 */ /* 0x000fca000000000d */
[----:B------:R-:W-:-:S05]  /*4600*/  F2FP.SATFINITE.E5M2.F32.PACK_AB_MERGE_C R13, RZ, R13, RZ ;  /* 0x0000000dff0d723e */ /* 0x000fca00048060ff */
[----:B------:R0:W-:Y:S01]  /*4610*/  @!P3 STG.E.U8 desc[UR22][R2.64+0x39], R13 ;  /* 0x0000390d0200b986 */ /* 0x0001e2000c101116 */
[----:B------:R-:W-:Y:S05]  /*4620*/  @P0 BRA `(.L_x_97) ;  /* 0x0000000000040947 */ /* 0x000fea0003800000 */
[----:B------:R2:W5:Y:S02]  /*4630*/  LDG.E.U8 R4, desc[UR22][R16.64+0x38] ;  /* 0x0000381610047981 */ /* 0x000564000c1e1100 */
.L_x_97:
[----:B------:R-:W-:Y:S05]  /*4640*/  BSYNC B1 ;  /* 0x0000000000017941 */ /* 0x000fea0003800000 */
.L_x_96:
[----:B-----5:R-:W-:Y:S01]  /*4650*/  LOP3.LUT R4, R4, 0xff, RZ, 0xc0, !PT ;  /* 0x000000ff04047812 */ /* 0x020fe200078ec0ff */
[----:B------:R-:W-:Y:S01]  /*4660*/  BSSY B1, `(.L_x_98) ;  /* 0x000000b000017945 */ /* 0x000fe20003800000 */
[----:B------:R-:W-:Y:S02]  /*4670*/  ISETP.LT.OR P1, PT, R24, 0x9, !P1 ;  /* 0x000000091800780c */ /* 0x000fe40004f21670 */
[----:B------:R-:W-:Y:S02]  /*4680*/  F2FP.F16.E5M2.UNPACK_B R4, R4 ;  /* 0x00000004ff04723e */ /* 0x000fe400020004ff */
[----:B0-----:R-:W-:-:S03]  /*4690*/  PRMT R2, RZ, 0x7610, R2 ;  /* 0x00007610ff027816 */ /* 0x001fc60000000002 */
[----:B------:R-:W-:-:S05]  /*46a0*/  HADD2.F32 R4, -RZ, R4.H0_H0 ;  /* 0x20000004ff047230 */ /* 0x000fca0000004100 */
[----:B------:R-:W-:-:S04]  /*46b0*/  FMUL R4, R4, R7 ;  /* 0x0000000704047220 */ /* 0x000fc80000400000 */
[----:B------:R-:W-:-:S05]  /*46c0*/  FFMA R4, R21, R6, R4 ;  /* 0x0000000615047223 */ /* 0x000fca0000000004 */
[----:B------:R-:W-:-:S05]  /*46d0*/  F2FP.SATFINITE.E5M2.F32.PACK_AB_MERGE_C R3, RZ, R4, RZ ;  /* 0x00000004ff03723e */ /* 0x000fca00048060ff */
[----:B------:R0:W-:Y:S01]  /*46e0*/  @!P0 STG.E.U8 desc[UR22][R10.64+0x38], R3 ;  /* 0x000038030a008986 */ /* 0x0001e2000c101116 */
[----:B------:R-:W-:Y:S05]  /*46f0*/  @P1 BRA `(.L_x_99) ;  /* 0x0000000000041947 */ /* 0x000fea0003800000 */
[----:B------:R0:W5:Y:S02]  /*4700*/  LDG.E.U8 R2, desc[UR22][R16.64+0x39] ;  /* 0x0000391610027981 */ /* 0x000164000c1e1100 */
.L_x_99:
[----:B------:R-:W-:Y:S05]  /*4710*/  BSYNC B1 ;  /* 0x0000000000017941 */ /* 0x000fea0003800000 */
.L_x_98:
[----:B------:R-:W-:Y:S05]  /*4720*/  @P1 BRA `(.L_x_100) ;  /* 0x0000000800601947 */ /* 0x000fea0003800000 */
[----:B-----5:R-:W-:-:S04]  /*4730*/  LOP3.LUT R2, R2, 0xff, RZ, 0xc0, !PT ;  /* 0x000000ff02027812 */ /* 0x020fc800078ec0ff */
[----:B------:R-:W-:-:S05]  /*4740*/  F2FP.F16.E5M2.UNPACK_B R2, R2 ;  /* 0x00000002ff02723e */ /* 0x000fca00020004ff */
[----:B------:R-:W-:-:S05]  /*4750*/  HADD2.F32 R2, -RZ, R2.H0_H0 ;  /* 0x20000002ff027230 */ /* 0x000fca0000004100 */
[----:B0-----:R-:W-:-:S04]  /*4760*/  FMUL R3, R2, R7 ;  /* 0x0000000702037220 */ /* 0x001fc80000400000 */
[----:B------:R-:W-:-:S05]  /*4770*/  FFMA R3, R20, R6, R3 ;  /* 0x0000000614037223 */ /* 0x000fca0000000003 */
[----:B------:R-:W-:-:S05]  /*4780*/  F2FP.SATFINITE.E5M2.F32.PACK_AB_MERGE_C R3, RZ, R3, RZ ;  /* 0x00000003ff03723e */ /* 0x000fca00048060ff */
[----:B------:R0:W-:Y:S01]  /*4790*/  STG.E.U8 desc[UR22][R10.64+0x39], R3 ;  /* 0x000039030a007986 */ /* 0x0001e2000c101116 */
[----:B------:R-:W-:Y:S05]  /*47a0*/  BRA `(.L_x_100) ;  /* 0x0000000800407947 */ /* 0x000fea0003800000 */
.L_x_35:
[----:B------:R-:W-:Y:S01]  /*47b0*/  ISETP.GE.AND P0, PT, R25, 0x1, PT ;  /* 0x000000011900780c */ /* 0x000fe20003f06270 */
[-C--:B------:R-:W-:Y:S01]  /*47c0*/  FMUL R83, R83, R6.reuse ;  /* 0x0000000653537220 */ /* 0x080fe20000400000 */
[----:B------:R-:W-:Y:S01]  /*47d0*/  ISETP.GE.AND P1, PT, R25, 0x2, PT ;  /* 0x000000021900780c */ /* 0x000fe20003f26270 */
[-C--:B------:R-:W-:Y:S01]  /*47e0*/  FMUL R82, R82, R6.reuse ;  /* 0x0000000652527220 */ /* 0x080fe20000400000 */
[C---:B------:R-:W-:Y:S01]  /*47f0*/  ISETP.LT.OR P2, PT, R24.reuse, 0x1, !P0 ;  /* 0x000000011800780c */ /* 0x040fe20004741670 */
[-C--:B------:R-:W-:Y:S01]  /*4800*/  FMUL R81, R81, R6.reuse ;  /* 0x0000000651517220 */ /* 0x080fe20000400000 */
[----:B------:R-:W-:Y:S01]  /*4810*/  ISETP.LT.OR P3, PT, R24, 0x1, !P1 ;  /* 0x000000011800780c */ /* 0x000fe20004f61670 */
[-C--:B------:R-:W-:Y:S01]  /*4820*/  FMUL R80, R80, R6.reuse ;  /* 0x0000000650507220 */ /* 0x080fe20000400000 */
[----:B------:R-:W-:Y:S01]  /*4830*/  ISETP.LT.OR P0, PT, R24, 0x9, !P0 ;  /* 0x000000091800780c */ /* 0x000fe20004701670 */
[-C--:B------:R-:W-:Y:S01]  /*4840*/  FMUL R79, R79, R6.reuse ;  /* 0x000000064f4f7220 */ /* 0x080fe20000400000 */
[----:B------:R-:W-:Y:S01]  /*4850*/  F2FP.SATFINITE.E5M2.F32.PACK_AB_MERGE_C R83, RZ, R83, RZ ;  /* 0x00000053ff53723e */ /* 0x000fe200048060ff */
[----:B------:R-:W-:Y:S01]  /*4860*/  FMUL R78, R78, R6 ;  /* 0x000000064e4e7220 */ /* 0x000fe20000400000 */
[----:B------:R-:W-:Y:S01]  /*4870*/  F2FP.SATFINITE.E5M2.F32.PACK_AB_MERGE_C R13, RZ, R82, RZ ;  /* 0x00000052ff0d723e */ /* 0x000fe200048060ff */
[-C--:B------:R-:W-:Y:S01]  /*4880*/  FMUL R76, R76, R6.reuse ;  /* 0x000000064c4c7220 */ /* 0x080fe20000400000 */
[----:B------:R-:W-:Y:S01]  /*4890*/  F2FP.SATFINITE.E5M2.F32.PACK_AB_MERGE_C R81, RZ, R81, RZ ;  /* 0x00000051ff51723e */ /* 0x000fe200048060ff */
[-C--:B------:R-:W-:Y:S01]  /*48a0*/  FMUL R77, R77, R6.reuse ;  /* 0x000000064d4d7220 */ /* 0x080fe20000400000 */
[----:B------:R-:W-:Y:S01]  /*48b0*/  F2FP.SATFINITE.E5M2.F32.PACK_AB_MERGE_C R79, RZ, R79, RZ ;  /* 0x0000004fff4f723e */ /* 0x000fe200048060ff */
[----:B------:R-:W-:Y:S01]  /*48c0*/  @!P2 STG.E.U8 desc[UR22][R2.64], R83 ;  /* 0x000000530200a986 */ /* 0x000fe2000c101116 */
[C---:B------:R-:W-:Y:S01]  /*48d0*/  ISETP.GE.AND P2, PT, R25.reuse, 0x9, PT ;  /* 0x000000091900780c */ /* 0x040fe20003f46270 */
[----:B------:R-:W-:Y:S01]  /*48e0*/  FMUL R74, R74, R6 ;  /* 0x000000064a4a7220 */ /* 0x000fe20000400000 */
[----:B------:R-:W-:Y:S01]  /*48f0*/  F2FP.SATFINITE.E5M2.F32.PACK_AB_MERGE_C R17, RZ, R78, RZ ;  /* 0x0000004eff11723e */ /* 0x000fe200048060ff */
[----:B------:R0:W-:Y:S01]  /*4900*/  @!P3 STG.E.U8 desc[UR22][R2.64+0x1], R13 ;  /* 0x0000010d0200b986 */ /* 0x0001e2000c101116 */
[----:B------:R-:W-:Y:S01]  /*4910*/  ISETP.GE.AND P3, PT, R25, 0xa, PT ;  /* 0x0000000a1900780c */ /* 0x000fe20003f66270 */
[-C--:B------:R-:W-:Y:S01]  /*4920*/  FMUL R75, R75, R6.reuse ;  /* 0x000000064b4b7220 */ /* 0x080fe20000400000 */
[C---:B------:R-:W-:Y:S01]  /*4930*/  ISETP.LT.OR P4, PT, R24.reuse, 0x1, !P2 ;  /* 0x000000011800780c */ /* 0x040fe20005781670 */
[----:B------:R-:W-:Y:S01]  /*4940*/  @!P0 STG.E.U8 desc[UR22][R10.64], R81 ;  /* 0x000000510a008986 */ /* 0x000fe2000c101116 */
[C---:B------:R-:W-:Y:S01]  /*4950*/  ISETP.LT.OR P0, PT, R24.reuse, 0x9, !P1 ;  /* 0x000000091800780c */ /* 0x040fe20004f01670 */
[-C--:B------:R-:W-:Y:S01]  /*4960*/  FMUL R73, R73, R6.reuse ;  /* 0x0000000649497220 */ /* 0x080fe20000400000 */
[----:B------:R-:W-:Y:S01]  /*4970*/  ISETP.LT.OR P5, PT, R24, 0x1, !P3 ;  /* 0x000000011800780c */ /* 0x000fe20005fa1670 */
[-C--:B------:R-:W-:Y:S01]  /*4980*/  FMUL R72, R72, R6.reuse ;  /* 0x0000000648487220 */ /* 0x080fe20000400000 */
[C---:B------:R-:W-:Y:S01]  /*4990*/  ISETP.LT.OR P1, PT, R24.reuse, 0x9, !P2 ;  /* 0x000000091800780c */ /* 0x040fe20005721670 */
[-C--:B------:R-:W-:Y:S01]  /*49a0*/  FMUL R71, R71, R6.reuse ;  /* 0x0000000647477220 */ /* 0x080fe20000400000 */
[----:B------:R-:W-:Y:S01]  /*49b0*/  ISETP.LT.OR P2, PT, R24, 0x9, !P3 ;  /* 0x000000091800780c */ /* 0x000fe20005f41670 */
[----:B------:R-:W-:Y:S01]  /*49c0*/  FMUL R70, R70, R6 ;  /* 0x0000000646467220 */ /* 0x000fe20000400000 */
[----:B0-----:R-:W-:Y:S01]  /*49d0*/  F2FP.SATFINITE.E5M2.F32.PACK_AB_MERGE_C R13, RZ, R80, RZ ;  /* 0x00000050ff0d723e */ /* 0x001fe200048060ff */
[----:B------:R-:W-:Y:S01]  /*49e0*/  FMUL R69, R69, R6 ;  /* 0x0000000645457220 */ /* 0x000fe20000400000 */
[----:B------:R-:W-:Y:S01]  /*49f0*/  F2FP.SATFINITE.E5M2.F32.PACK_AB_MERGE_C R27, RZ, R76, RZ ;  /* 0x0000004cff1b723e */ /* 0x000fe200048060ff */
[-C--:B------:R-:W-:Y:S01]  /*4a00*/  FMUL R68, R68, R6.reuse ;  /* 0x0000000644447220 */ /* 0x080fe20000400000 */
[----:B------:R-:W-:Y:S01]  /*4a10*/  F2FP.SATFINITE.E5M2.F32.PACK_AB_MERGE_C R77, RZ, R77, RZ ;  /* 0x0000004dff4d723e */ /* 0x000fe200048060ff */
[----:B------:R0:W-:Y:S01]  /*4a20*/  @!P0 STG.E.U8 desc[UR22][R10.64+0x1], R13 ;  /* 0x0000010d0a008986 */ /* 0x0001e2000c101116 */
[----:B------:R-:W-:Y:S01]  /*4a30*/  ISETP.GE.AND P0, PT, R25, 0x19, PT ;  /* 0x000000191900780c */ /* 0x000fe20003f06270 */
[-C--:B------:R-:W-:Y:S01]  /*4a40*/  FMUL R67, R67, R6.reuse ;  /* 0x0000000643437220 */ /* 0x080fe20000400000 */
[----:B------:R-:W-:Y:S01]  /*4a50*/  F2FP.SATFINITE.E5M2.F32.PACK_AB_MERGE_C R75, RZ, R75, RZ ;  /* 0x0000004bff4b723e */ /* 0x000fe200048060ff */
[----:B------:R-:W-:Y:S01]  /*4a60*/  @!P4 STG.E.U8 desc[UR22][R2.64+0x8], R79 ;  /* 0x0000084f0200c986 */ /* 0x000fe2000c101116 */
[----:B------:R-:W-:Y:S01]  /*4a70*/  F2FP.SATFINITE.E5M2.F32.PACK_AB_MERGE_C R73, RZ, R73, RZ ;  /* 0x00000049ff49723e */ /* 0x000fe200048060ff */
[-C--:B------:R-:W-:Y:S01]  /*4a80*/  FMUL R66, R66, R6.reuse ;  /* 0x0000000642427220 */ /* 0x080fe20000400000 */
[----:B------:R-:W-:Y:S01]  /*4a90*/  F2FP.SATFINITE.E5M2.F32.PACK_AB_MERGE_C R71, RZ, R71, RZ ;  /* 0x00000047ff47723e */ /* 0x000fe200048060ff */
[----:B------:R1:W-:Y:S01]  /*4aa0*/  @!P5 STG.E.U8 desc[UR22][R2.64+0x9], R17 ;  /* 0x000009110200d986 */ /* 0x0003e2000c101116 */
[----:B------:R-:W-:Y:S01]  /*4ab0*/  ISETP.LT.OR P5, PT, R24, 0x1, !P0 ;  /* 0x000000011800780c */ /* 0x000fe200047a1670 */
[-C--:B------:R-:W-:Y:S01]  /*4ac0*/  FMUL R64, R64, R6.reuse ;  /* 0x0000000640407220 */ /* 0x080fe20000400000 */
[C---:B------:R-:W-:Y:S01]  /*4ad0*/  ISETP.LT.OR P0, PT, R24.reuse, 0x9, !P0 ;  /* 0x000000091800780c */ /* 0x040fe20004701670 */
[----:B------:R2:W-:Y:S01]  /*4ae0*/  @!P2 STG.E.U8 desc[UR22][R10.64+0x9], R27 ;  /* 0x0000091b0a00a986 */ /* 0x0005e2000c101116 */
[----:B------:R-:W-:Y:S01]  /*4af0*/  ISETP.GE.AND P2, PT, R25, 0x12, PT ;  /* 0x000000121900780c */ /* 0x000fe20003f46270 */
[----:B------:R-:W-:Y:S01]  /*4b00*/  FMUL R65, R65, R6 ;  /* 0x0000000641417220 */ /* 0x000fe20000400000 */
[----:B0-----:R-:W-:Y:S01]  /*4b10*/  F2FP.SATFINITE.E5M2.F32.PACK_AB_MERGE_C R13, RZ, R74, RZ ;  /* 0x0000004aff0d723e */ /* 0x001fe200048060ff */
[----:B------:R-:W-:Y:S01]  /*4b20*/  @!P1 STG.E.U8 desc[UR22][R10.64+0x8], R77 ;  /* 0x0000084d0a009986 */ /* 0x000fe2000c101116 */
[----:B------:R-:W-:Y:S01]  /*4b30*/  ISETP.GE.AND P1, PT, R25, 0x11, PT ;  /* 0x000000111900780c */ /* 0x000fe20003f26270 */
[-C--:B------:R-:W-:Y:S01]  /*4b40*/  FMUL R63, R63, R6.reuse ;  /* 0x000000063f3f7220 */ /* 0x080fe20000400000 */
[----:B------:R-:W-:Y:S01]  /*4b50*/  ISETP.LT.OR P3, PT, R24, 0x1, !P2 ;  /* 0x000000011800780c */ /* 0x000fe20005761670 */
[-C--:B------:R-:W-:Y:S01]  /*4b60*/  FMUL R62, R62, R6.reuse ;  /* 0x000000063e3e7220 */ /* 0x080fe20000400000 */
[C---:B------:R-:W-:Y:S01]  /*4b70*/  ISETP.LT.OR P4, PT, R24.reuse, 0x1, !P1 ;  /* 0x000000011800780c */ /* 0x040fe20004f81670 */
[-C--:B------:R-:W-:Y:S01]  /*4b80*/  FMUL R61, R61, R6.reuse ;  /* 0x000000063d3d7220 */ /* 0x080fe20000400000 */
[----:B------:R-:W-:Y:S01]  /*4b90*/  ISETP.LT.OR P1, PT, R24, 0x9, !P1 ;  /* 0x000000091800780c */ /* 0x000fe20004f21670 */
[-C--:B------:R-:W-:Y:S01]  /*4ba0*/  FMUL R60, R60, R6.reuse ;  /* 0x000000063c3c7220 */ /* 0x080fe20000400000 */
[----:B------:R-:W-:Y:S01]  /*4bb0*/  ISETP.LT.OR P2, PT, R24, 0x9, !P2 ;  /* 0x000000091800780c */ /* 0x000fe20005741670 */
[----:B------:R-:W-:Y:S01]  /*4bc0*/  FMUL R59, R59, R6 ;  /* 0x000000063b3b7220 */ /* 0x000fe20000400000 */
[----:B-1----:R-:W-:Y:S01]  /*4bd0*/  F2FP.SATFINITE.E5M2.F32.PACK_AB_MERGE_C R17, RZ, R72, RZ ;  /* 0x00000048ff11723e */ /* 0x002fe200048060ff */
[-C--:B------:R-:W-:Y:S01]  /*4be0*/  FMUL R58, R58, R6.reuse ;  /* 0x000000063a3a7220 */ /* 0x080fe20000400000 */
[----:B------:R-:W-:Y:S01]  /*4bf0*/  F2FP.SATFINITE.E5M2.F32.PACK_AB_MERGE_C R69, RZ, R69, RZ ;  /* 0x00000045ff45723e */ /* 0x000fe200048060ff */
[-C--:B------:R-:W-:Y:S01]  /*4c00*/  FMUL R57, R57, R6.reuse ;  /* 0x0000000639397220 */ /* 0x080fe20000400000 */
[----:B------:R-:W-:Y:S01]  /*4c10*/  F2FP.SATFINITE.E5M2.F32.PACK_AB_MERGE_C R67, RZ, R67, RZ ;  /* 0x00000043ff43723e */ /* 0x000fe200048060ff */
[----:B------:R0:W-:Y:S01]  /*4c20*/  @!P3 STG.E.U8 desc[UR22][R2.64+0x11], R13 ;  /* 0x0000110d0200b986 */ /* 0x0001e2000c101116 */
[----:B------:R-:W-:Y:S01]  /*4c30*/  ISETP.GE.AND P3, PT, R25, 0x1a, PT ;  /* 0x0000001a1900780c */ /* 0x000fe20003f66270 */
[----:B------:R-:W-:Y:S01]  /*4c40*/  FMUL R56, R56, R6 ;  /* 0x0000000638387220 */ /* 0x000fe20000400000 */
[----:B--2---:R-:W-:Y:S01]  /*4c50*/  F2FP.SATFINITE.E5M2.F32.PACK_AB_MERGE_C R27, RZ, R66, RZ ;  /* 0x00000042ff1b723e */ /* 0x004fe200048060ff */
[----:B------:R-:W-:Y:S01]  /*4c60*/  @!P4 STG.E.U8 desc[UR22][R2.64+0x10], R75 ;  /* 0x0000104b0200c986 */ /* 0x000fe2000c101116 */
[C---:B------:R-:W-:Y:S01]  /*4c70*/  ISETP.LT.OR P4, PT, R24.reuse, 0x1, !P3 ;  /* 0x000000011800780c */ /* 0x040fe20005f81670 */
[-C--:B------:R-:W-:Y:S01]  /*4c80*/  FMUL R23, R23, R6.reuse ;  /* 0x0000000617177220 */ /* 0x080fe20000400000 */
[----:B------:R-:W-:Y:S01]  /*4c90*/  ISETP.LT.OR P3, PT, R24, 0x9, !P3 ;  /* 0x000000091800780c */ /* 0x000fe20005f61670 */
[----:B------:R-:W-:Y:S01]  /*4ca0*/  @!P1 STG.E.U8 desc[UR22][R10.64+0x10], R73 ;  /* 0x000010490a009986 */ /* 0x000fe2000c101116 */
[C---:B------:R-:W-:Y:S01]  /*4cb0*/  ISETP.GE.AND P1, PT, R25.reuse, 0x22, PT ;  /* 0x000000221900780c */ /* 0x040fe20003f26270 */
[-C--:B------:R-:W-:Y:S01]  /*4cc0*/  FMUL R22, R22, R6.reuse ;  /* 0x0000000616167220 */ /* 0x080fe20000400000 */
[----:B------:R-:W-:Y:S01]  /*4cd0*/  F2FP.SATFINITE.E5M2.F32.PACK_AB_MERGE_C R65, RZ, R65, RZ ;  /* 0x00000041ff41723e */ /* 0x000fe200048060ff */
[----:B------:R1:W-:Y:S01]  /*4ce0*/  @!P2 STG.E.U8 desc[UR22][R10.64+0x11], R17 ;  /* 0x000011110a00a986 */ /* 0x0003e2000c101116 */
[----:B------:R-:W-:Y:S01]  /*4cf0*/  ISETP.GE.AND P2, PT, R25, 0x21, PT ;  /* 0x000000211900780c */ /* 0x000fe20003f46270 */
[----:B------:R-:W-:Y:S01]  /*4d00*/  FMUL R21, R21, R6 ;  /* 0x0000000615157220 */ /* 0x000fe20000400000 */
[----:B0-----:R-:W-:Y:S01]  /*4d10*/  F2FP.SATFINITE.E5M2.F32.PACK_AB_MERGE_C R13, RZ, R70, RZ ;  /* 0x00000046ff0d723e */ /* 0x001fe200048060ff */
[----:B------:R-:W-:Y:S01]  /*4d20*/  @!P5 STG.E.U8 desc[UR22][R2.64+0x18], R71 ;  /* 0x000018470200d986 */ /* 0x000fe2000c101116 */
[----:B------:R-:W-:Y:S01]  /*4d30*/  ISETP.LT.OR P6, PT, R24, 0x1, !P2 ;  /* 0x000000011800780c */ /* 0x000fe200057c1670 */
[----:B------:R-:W-:Y:S01]  /*4d40*/  FMUL R20, R20, R6 ;  /* 0x0000000614147220 */ /* 0x000fe20000400000 */
[C---:B------:R-:W-:Y:S01]  /*4d50*/  ISETP.LT.OR P5, PT, R24.reuse, 0x1, !P1 ;  /* 0x000000011800780c */ /* 0x040fe20004fa1670 */
[----:B------:R0:W-:Y:S01]  /*4d60*/  @!P4 STG.E.U8 desc[UR22][R2.64+0x19], R13 ;  /* 0x0000190d0200c986 */ /* 0x0001e2000c101116 */
[----:B------:R-:W-:-:S02]  /*4d70*/  ISETP.LT.OR P1, PT, R24, 0x9, !P1 ;  /* 0x000000091800780c */ /* 0x000fc40004f21670 */
[C---:B------:R-:W-:Y:S01]  /*4d80*/  ISETP.LT.OR P2, PT, R24.reuse, 0x9, !P2 ;  /* 0x000000091800780c */ /* 0x040fe20005741670 */
[----:B------:R-:W-:Y:S01]  /*4d90*/  @!P0 STG.E.U8 desc[UR22][R10.64+0x18], R69 ;  /* 0x000018450a008986 */ /* 0x000fe2000c101116 */
[----:B-1----:R-:W-:Y:S02]  /*4da0*/  F2FP.SATFINITE.E5M2.F32.PACK_AB_MERGE_C R17, RZ, R68, RZ ;  /* 0x00000044ff11723e */ /* 0x002fe400048060ff */
[C---:B------:R-:W-:Y:S02]  /*4db0*/  ISETP.GE.AND P0, PT, R25.reuse, 0x29, PT ;  /* 0x000000291900780c */ /* 0x040fe40003f06270 */
[----:B------:R-:W-:Y:S01]  /*4dc0*/  F2FP.SATFINITE.E5M2.F32.PACK_AB_MERGE_C R63, RZ, R63, RZ ;  /* 0x0000003fff3f723e */ /* 0x000fe200048060ff */
[----:B------:R1:W-:Y:S01]  /*4dd0*/  @!P3 STG.E.U8 desc[UR22][R10.64+0x19], R17 ;  /* 0x000019110a00b986 */ /* 0x0003e2000c101116 */
[----:B------:R-:W-:Y:S02]  /*4de0*/  ISETP.GE.AND P3, PT, R25, 0x2a, PT ;  /* 0x0000002a1900780c */ /* 0x000fe40003f66270 */
[----:B0-----:R-:W-:Y:S01]  /*4df0*/  F2FP.SATFINITE.E5M2.F32.PACK_AB_MERGE_C R13, RZ, R64, RZ ;  /* 0x00000040ff0d723e */ /* 0x001fe200048060ff */
[----:B------:R-:W-:Y:S01]  /*4e00*/  @!P6 STG.E.U8 desc[UR22][R2.64+0x20], R67 ;  /* 0x000020430200e986 */ /* 0x000fe2000c101116 */
[----:B------:R-:W-:-:S02]  /*4e10*/  ISETP.LT.OR P4, PT, R24, 0x1, !P0 ;  /* 0x000000011800780c */ /* 0x000fc40004781670 */
[C---:B------:R-:W-:Y:S01]  /*4e20*/  ISETP.LT.OR P0, PT, R24.reuse, 0x9, !P0 ;  /* 0x000000091800780c */ /* 0x040fe20004701670 */
[----:B------:R-:W-:Y:S01]  /*4e30*/  @!P5 STG.E.U8 desc[UR22][R2.64+0x21], R27 ;  /* 0x0000211b0200d986 */ /* 0x000fe2000c101116 */
[C---:B------:R-:W-:Y:S02]  /*4e40*/  ISETP.LT.OR P5, PT, R24.reuse, 0x1, !P3 ;  /* 0x000000011800780c */ /* 0x040fe40005fa1670 */
[C---:B------:R-:W-:Y:S01]  /*4e50*/  ISETP.LT.OR P3, PT, R24.reuse, 0x9, !P3 ;  /* 0x000000091800780c */ /* 0x040fe20005f61670 */
[----:B------:R0:W-:Y:S01]  /*4e60*/  @!P1 STG.E.U8 desc[UR22][R10.64+0x21], R13 ;  /* 0x0000210d0a009986 */ /* 0x0001e2000c101116 */
[----:B------:R-:W-:Y:S02]  /*4e70*/  ISETP.GE.AND P1, PT, R25, 0x31, PT ;  /* 0x000000311900780c */ /* 0x000fe40003f26270 */
[----:B-1----:R-:W-:Y:S01]  /*4e80*/  F2FP.SATFINITE.E5M2.F32.PACK_AB_MERGE_C R17, RZ, R62, RZ ;  /* 0x0000003eff11723e */ /* 0x002fe200048060ff */
[----:B------:R-:W-:Y:S01]  /*4e90*/  @!P2 STG.E.U8 desc[UR22][R10.64+0x20], R65 ;  /* 0x000020410a00a986 */ /* 0x000fe2000c101116 */
[----:B------:R-:W-:-:S02]  /*4ea0*/  ISETP.LT.OR P6, PT, R24, 0x1, !P1 ;  /* 0x000000011800780c */ /* 0x000fc40004fc1670 */
[----:B------:R-:W-:Y:S01]  /*4eb0*/  F2FP.SATFINITE.E5M2.F32.PACK_AB_MERGE_C R61, RZ, R61, RZ ;  /* 0x0000003dff3d723e */ /* 0x000fe200048060ff */
[----:B------:R-:W-:Y:S01]  /*4ec0*/  @!P4 STG.E.U8 desc[UR22][R2.64+0x28], R63 ;  /* 0x0000283f0200c986 */ /* 0x000fe2000c101116 */
[C---:B------:R-:W-:Y:S02]  /*4ed0*/  ISETP.GE.AND P4, PT, R25.reuse, 0x32, PT ;  /* 0x000000321900780c */ /* 0x040fe40003f86270 */
[----:B------:R-:W-:Y:S01]  /*4ee0*/  F2FP.SATFINITE.E5M2.F32.PACK_AB_MERGE_C R59, RZ, R59, RZ ;  /* 0x0000003bff3b723e */ /* 0x000fe200048060ff */
[----:B------:R1:W-:Y:S01]  /*4ef0*/  @!P5 STG.E.U8 desc[UR22][R2.64+0x29], R17 ;  /* 0x000029110200d986 */ /* 0x0003e2000c101116 */
[----:B0-----:R-:W-:Y:S02]  /*4f00*/  F2FP.SATFINITE.E5M2.F32.PACK_AB_MERGE_C R13, RZ, R60, RZ ;  /* 0x0000003cff0d723e */ /* 0x001fe400048060ff */
[----:B------:R-:W-:Y:S01]  /*4f10*/  ISETP.LT.OR P5, PT, R24, 0x1, !P4 ;  /* 0x000000011800780c */ /* 0x000fe200067a1670 */
[----:B------:R-:W-:Y:S01]  /*4f20*/  @!P0 STG.E.U8 desc[UR22][R10.64+0x28], R61 ;  /* 0x0000283d0a008986 */ /* 0x000fe2000c101116 */
[----:B------:R-:W-:-:S02]  /*4f30*/  ISETP.GE.AND P2, PT, R25, 0x39, PT ;  /* 0x000000391900780c */ /* 0x000fc40003f46270 */
[----:B------:R-:W-:Y:S01]  /*4f40*/  ISETP.GE.AND P0, PT, R25, 0x3a, PT ;  /* 0x0000003a1900780c */ /* 0x000fe20003f06270 */
[----:B------:R0:W-:Y:S01]  /*4f50*/  @!P3 STG.E.U8 desc[UR22][R10.64+0x29], R13 ;  /* 0x0000290d0a00b986 */ /* 0x0001e2000c101116 */
[C---:B------:R-:W-:Y:S02]  /*4f60*/  ISETP.LT.OR P1, PT, R24.reuse, 0x9, !P1 ;  /* 0x000000091800780c */ /* 0x040fe40004f21670 */
[C---:B------:R-:W-:Y:S01]  /*4f70*/  ISETP.LT.OR P4, PT, R24.reuse, 0x9, !P4 ;  /* 0x000000091800780c */ /* 0x040fe20006781670 */
[----:B------:R-:W-:Y:S01]  /*4f80*/  @!P6 STG.E.U8 desc[UR22][R2.64+0x30], R59 ;  /* 0x0000303b0200e986 */ /* 0x000fe2000c101116 */
[C---:B------:R-:W-:Y:S02]  /*4f90*/  ISETP.LT.OR P3, PT, R24.reuse, 0x1, !P2 ;  /* 0x000000011800780c */ /* 0x040fe40005761670 */
[C---:B------:R-:W-:Y:S02]  /*4fa0*/  ISETP.LT.OR P6, PT, R24.reuse, 0x1, !P0 ;  /* 0x000000011800780c */ /* 0x040fe400047c1670 */
[----:B------:R-:W-:-:S02]  /*4fb0*/  ISETP.LT.OR P2, PT, R24, 0x9, !P2 ;  /* 0x000000091800780c */ /* 0x000fc40005741670 */
[----:B------:R-:W-:Y:S02]  /*4fc0*/  ISETP.LT.OR P0, PT, R24, 0x9, !P0 ;  /* 0x000000091800780c */ /* 0x000fe40004701670 */
[----:B-1----:R-:W-:Y:S02]  /*4fd0*/  F2FP.SATFINITE.E5M2.F32.PACK_AB_MERGE_C R17, RZ, R58, RZ ;  /* 0x0000003aff11723e */ /* 0x002fe400048060ff */
[----:B------:R-:W-:Y:S02]  /*4fe0*/  F2FP.SATFINITE.E5M2.F32.PACK_AB_MERGE_C R57, RZ, R57, RZ ;  /* 0x00000039ff39723e */ /* 0x000fe400048060ff */
[----:B0-----:R-:W-:Y:S01]  /*4ff0*/  F2FP.SATFINITE.E5M2.F32.PACK_AB_MERGE_C R13, RZ, R56, RZ ;  /* 0x00000038ff0d723e */ /* 0x001fe200048060ff */
[----:B------:R0:W-:Y:S01]  /*5000*/  @!P5 STG.E.U8 desc[UR22][R2.64+0x31], R17 ;  /* 0x000031110200d986 */ /* 0x0001e2000c101116 */
[----:B------:R-:W-:Y:S02]  /*5010*/  F2FP.SATFINITE.E5M2.F32.PACK_AB_MERGE_C R23, RZ, R23, RZ ;  /* 0x00000017ff17723e */ /* 0x000fe400048060ff */
[----:B------:R-:W-:Y:S01]  /*5020*/  F2FP.SATFINITE.E5M2.F32.PACK_AB_MERGE_C R25, RZ, R22, RZ ;  /* 0x00000016ff19723e */ /* 0x000fe200048060ff */
[----:B------:R1:W-:Y:S01]  /*5030*/  @!P1 STG.E.U8 desc[UR22][R10.64+0x30], R57 ;  /* 0x000030390a009986 */ /* 0x0003e2000c101116 */
[----:B------:R-:W-:-:S03]  /*5040*/  F2FP.SATFINITE.E5M2.F32.PACK_AB_MERGE_C R21, RZ, R21, RZ ;  /* 0x00000015ff15723e */ /* 0x000fc600048060ff */
[----:B------:R1:W-:Y:S01]  /*5050*/  @!P4 STG.E.U8 desc[UR22][R10.64+0x31], R13 ;  /* 0x0000310d0a00c986 */ /* 0x0003e2000c101116 */
[----:B0-----:R-:W-:-:S03]  /*5060*/  F2FP.SATFINITE.E5M2.F32.PACK_AB_MERGE_C R17, RZ, R20, RZ ;  /* 0x00000014ff11723e */ /* 0x001fc600048060ff */
[----:B------:R1:W-:Y:S04]  /*5070*/  @!P3 STG.E.U8 desc[UR22][R2.64+0x38], R23 ;  /* 0x000038170200b986 */ /* 0x0003e8000c101116 */
[----:B------:R1:W-:Y:S04]  /*5080*/  @!P6 STG.E.U8 desc[UR22][R2.64+0x39], R25 ;  /* 0x000039190200e986 */ /* 0x0003e8000c101116 */
[----:B------:R1:W-:Y:S04]  /*5090*/  @!P2 STG.E.U8 desc[UR22][R10.64+0x38], R21 ;  /* 0x000038150a00a986 */ /* 0x0003e8000c101116 */
[----:B------:R1:W-:Y:S02]  /*50a0*/  @!P0 STG.E.U8 desc[UR22][R10.64+0x39], R17 ;  /* 0x000039110a008986 */ /* 0x0003e4000c101116 */
.L_x_100:
[----:B------:R-:W-:Y:S05]  /*50b0*/  BSYNC B0 ;  /* 0x0000000000007941 */ /* 0x000fea0003800000 */
.L_x_34:
[----:B-1---5:R-:W-:Y:S01]  /*50c0*/  IMAD.U32 R2, RZ, RZ, UR20 ;  /* 0x00000014ff027e24 */ /* 0x022fe2000f8e00ff */
[----:B------:R-:W-:Y:S01]  /*50d0*/  ULDC.64 UR4, c[0x0][0x650] ;  /* 0x0001940000047ab9 */ /* 0x000fe20000000a00 */
[----:B0-----:R-:W-:Y:S01]  /*50e0*/  IMAD.U32 R3, RZ, RZ, UR21 ;  /* 0x00000015ff037e24 */ /* 0x001fe2000f8e00ff */
[----:B------:R0:W-:Y:S01]  /*50f0*/  SYNCS.ARRIVE.TRANS64.A1T0 RZ, [R18+UR25], RZ ;  /* 0x000000ff12ff79a7 */ /* 0x0001e20008100019 */
[----:B------:R-:W-:Y:S01]  /*5100*/  IMAD.U32 R3, RZ, RZ, UR7 ;  /* 0x00000007ff037e24 */ /* 0x000fe2000f8e00ff */
[C---:B------:R-:W-:Y:S01]  /*5110*/  LEA R0, P0, R2.reuse, R0, 0x1 ;  /* 0x0000000002007211 */ /* 0x040fe200078008ff */
[----:B------:R-:W-:Y:S01]  /*5120*/  IMAD.MOV.U32 R4, RZ, RZ, -0x1 ;  /* 0xffffffffff047424 */ /* 0x000fe200078e00ff */
[----:B------:R-:W-:Y:S02]  /*5130*/  PRMT R10, RZ, 0x7610, R10 ;  /* 0x00007610ff0a7816 */ /* 0x000fe4000000000a */
[----:B------:R-:W-:Y:S01]  /*5140*/  LEA.HI.X R5, R2, R5, R3, 0x1, P0 ;  /* 0x0000000502057211 */ /* 0x000fe200000f0c03 */
[----:B------:R-:W-:Y:S01]  /*5150*/  IMAD.MOV.U32 R2, RZ, RZ, -0x1 ;  /* 0xffffffffff027424 */ /* 0x000fe200078e00ff */
[----:B------:R-:W-:Y:S01]  /*5160*/  ISETP.GE.U32.AND P0, PT, R0, UR4, PT ;  /* 0x0000000400007c0c */ /* 0x000fe2000bf06070 */
[----:B------:R-:W-:-:S03]  /*5170*/  IMAD.MOV.U32 R3, RZ, RZ, -0x1 ;  /* 0xffffffffff037424 */ /* 0x000fc600078e00ff */
[----:B------:R-:W-:-:S13]  /*5180*/  ISETP.GE.U32.AND.EX P0, PT, R5, UR5, PT, P0 ;  /* 0x0000000505007c0c */ /* 0x000fda000bf06100 */
[----:B0-----:R-:W-:Y:S05]  /*5190*/  @P0 BRA `(.L_x_101) ;  /* 0x0000000400880947 */ /* 0x001fea0003800000 */
[----:B------:R-:W0:Y:S01]  /*51a0*/  S2UR UR8, SR_CTAID.X ;  /* 0x00000000000879c3 */ /* 0x000e220000002500 */
[----:B------:R-:W-:Y:S01]  /*51b0*/  ULDC.64 UR4, c[0x0][0x628] ;  /* 0x00018a0000047ab9 */ /* 0x000fe20000000a00 */
[----:B------:R-:W-:Y:S01]  /*51c0*/  ULDC UR6, c[0x0][0x150] ;  /* 0x0000540000067ab9 */ /* 0x000fe20000000800 */
[----:B------:R-:W-:Y:S01]  /*51d0*/  ISETP.NE.U32.AND P0, PT, RZ, UR4, PT ;  /* 0x00000004ff007c0c */ /* 0x000fe2000bf05070 */
[----:B------:R-:W-:Y:S01]  /*51e0*/  ULDC UR30, c[0x0][0x630] ;  /* 0x00018c00001e7ab9 */ /* 0x000fe20000000800 */
[C---:B------:R-:W-:Y:S01]  /*51f0*/  R2UR UR31, R0.reuse ;  /* 0x00000000001f72ca */ /* 0x040fe200000e0000 */
[----:B------:R-:W-:Y:S01]  /*5200*/  ULDC UR33, c[0x0][0x154] ;  /* 0x0000550000217ab9 */ /* 0x000fe20000000800 */
[----:B------:R-:W-:Y:S01]  /*5210*/  ISETP.NE.AND.EX P0, PT, RZ, UR5, PT, P0 ;  /* 0x00000005ff007c0c */ /* 0x000fe2000bf05300 */
[----:B------:R-:W1:Y:S01]  /*5220*/  S2UR UR34, SR_CTAID.Y ;  /* 0x00000000002279c3 */ /* 0x000e620000002600 */
[----:B------:R-:W-:Y:S02]  /*5230*/  R2UR UR32, R5 ;  /* 0x00000000052072ca */ /* 0x000fe400000e0000 */
[----:B------:R-:W-:-:S02]  /*5240*/  R2UR UR28, R0 ;  /* 0x00000000001c72ca */ /* 0x000fc400000e0000 */
[----:B------:R-:W-:Y:S02]  /*5250*/  R2UR UR29, R5 ;  /* 0x00000000051d72ca */ /* 0x000fe400000e0000 */
[----:B0-----:R-:W-:-:S05]  /*5260*/  I2FP.F32.U32 R2, UR8 ;  /* 0x0000000800027c45 */ /* 0x001fca0008201000 */
[----:B------:R-:W-:-:S04]  /*5270*/  FMUL R2, R2, UR6 ;  /* 0x0000000602027c20 */ /* 0x000fc80008400000 */
[----:B------:R0:W0:Y:S01]  /*5280*/  F2I.U32.TRUNC.NTZ R3, R2 ;  /* 0x0000000200037305 */ /* 0x000022000020f000 */
[----:B-1----:R-:W-:Y:S05]  /*5290*/  @!P0 BRA `(.L_x_102) ;  /* 0x0000000000308947 */ /* 0x002fea0003800000 */
        /* <DEDUP_REMOVED lines=12> */
.L_x_102:
[----:B------:R-:W-:Y:S01]  /*5360*/  USHF.R.U64 UR6, UR28, UR30, UR29 ;  /* 0x0000001e1c067299 */ /* 0x000fe2000800121d */
[----:B0-----:R-:W-:Y:S01]  /*5370*/  I2FP.F32.U32 R2, UR34 ;  /* 0x0000002200027c45 */ /* 0x001fe20008201000 */
[----:B------:R-:W-:Y:S01]  /*5380*/  USHF.R.U32.HI UR4, URZ, UR30, UR29 ;  /* 0x0000001e3f047299 */ /* 0x000fe2000801161d */
[----:B------:R-:W-:Y:S01]  /*5390*/  R2UR UR30, R3 ;  /* 0x00000000031e72ca */ /* 0x000fe200000e0000 */
[----:B------:R-:W-:Y:S02]  /*53a0*/  UIADD3 UR26, UP0, URZ, -UR6, URZ ;  /* 0x800000063f1a7290 */ /* 0x000fe4000ff1e03f */
[----:B------:R-:W-:Y:S01]  /*53b0*/  FMUL R2, R2, UR33 ;  /* 0x0000002102027c20 */ /* 0x000fe20008400000 */
[----:B------:R-:W-:Y:S01]  /*53c0*/  ULDC.64 UR28, c[0x0][0x620] ;  /* 0x00018800001c7ab9 */ /* 0x000fe20000000a00 */
[----:B------:R-:W-:Y:S01]  /*53d0*/  UIADD3.X UR4, URZ, ~UR4, URZ, UP0, !UPT ;  /* 0x800000043f047290 */ /* 0x000fe200087fe43f */
[----:B------:R-:W-:Y:S01]  /*53e0*/  UMOV UR10, UR31 ;  /* 0x0000001f000a7c82 */ /* 0x000fe20008000000 */
[----:B------:R-:W-:-:S02]  /*53f0*/  UMOV UR11, UR32 ;  /* 0x00000020000b7c82 */ /* 0x000fc40008000000 */
[----:B------:R-:W0:Y:S01]  /*5400*/  F2I.U32.TRUNC.NTZ R2, R2 ;  /* 0x0000000200027305 */ /* 0x000e22000020f000 */
[----:B------:R-:W-:Y:S02]  /*5410*/  UIMAD UR4, UR4, UR28, URZ ;  /* 0x0000001c040472a4 */ /* 0x000fe4000f8e023f */
[----:B------:R-:W-:Y:S02]  /*5420*/  UIMAD.WIDE.U32 UR10, UR26, UR28, UR10 ;  /* 0x0000001c1a0a72a5 */ /* 0x000fe4000f8e000a */
[----:B------:R-:W-:Y:S01]  /*5430*/  UIMAD UR26, UR26, UR29, UR4 ;  /* 0x0000001d1a1a72a4 */ /* 0x000fe2000f8e0204 */
[----:B------:R-:W-:Y:S01]  /*5440*/  ULDC UR27, c[0x0][0x618] ;  /* 0x00018600001b7ab9 */ /* 0x000fe20000000800 */
[----:B------:R-:W-:Y:S02]  /*5450*/  ULDC UR37, c[0x0][0x658] ;  /* 0x0001960000257ab9 */ /* 0x000fe40000000800 */
[----:B------:R-:W-:Y:S01]  /*5460*/  UIADD3 UR26, UR11, UR26, URZ ;  /* 0x0000001a0b1a7290 */ /* 0x000fe2000fffe03f */
[----:B------:R-:W-:Y:S01]  /*5470*/  UMOV UR28, 0xffffffff ;  /* 0xffffffff001c7882 */ /* 0x000fe20000000000 */
[----:B------:R-:W-:Y:S01]  /*5480*/  ULDC.64 UR4, c[0x0][0x640] ;  /* 0x0001900000047ab9 */ /* 0x000fe20000000a00 */
[----:B------:R-:W-:Y:S01]  /*5490*/  USHF.L.U32 UR29, UR28, UR37, URZ ;  /* 0x000000251c1d7299 */ /* 0x000fe2000800063f */
[----:B------:R-:W-:Y:S01]  /*54a0*/  ISETP.NE.U32.AND P0, PT, RZ, UR4, PT ;  /* 0x00000004ff007c0c */ /* 0x000fe2000bf05070 */
[----:B------:R-:W-:Y:S01]  /*54b0*/  USHF.R.U64 UR10, UR10, UR27, UR26 ;  /* 0x0000001b0a0a7299 */ /* 0x000fe2000800121a */
[----:B0-----:R-:W-:Y:S01]  /*54c0*/  R2UR UR32, R2 ;  /* 0x00000000022072ca */ /* 0x001fe200000e0000 */
[----:B------:R-:W-:Y:S01]  /*54d0*/  USHF.R.U32.HI UR26, URZ, UR27, UR26 ;  /* 0x0000001b3f1a7299 */ /* 0x000fe2000801161a */
[----:B------:R-:W-:Y:S01]  /*54e0*/  ISETP.NE.AND.EX P0, PT, RZ, UR5, PT, P0 ;  /* 0x00000005ff007c0c */ /* 0x000fe2000bf05300 */
[----:B------:R-:W-:Y:S01]  /*54f0*/  ULDC UR33, c[0x0][0x608] ;  /* 0x0001820000217ab9 */ /* 0x000fe20000000800 */
[----:B------:R-:W-:-:S02]  /*5500*/  ULOP3.LUT UR38, URZ, UR29, URZ, 0x33, !UPT ;  /* 0x0000001d3f267292 */ /* 0x000fc4000f8e333f */
[----:B------:R-:W-:Y:S02]  /*5510*/  USHF.R.U64 UR29, UR10, UR33, UR26 ;  /* 0x000000210a1d7299 */ /* 0x000fe4000800121a */
[----:B------:R-:W-:Y:S01]  /*5520*/  USHF.R.U32.HI UR26, URZ, UR33, UR26 ;  /* 0x000000213f1a7299 */ /* 0x000fe2000801161a */
[----:B------:R-:W-:Y:S01]  /*5530*/  UMOV UR35, 0x1 ;  /* 0x0000000100237882 */ /* 0x000fe20000000000 */
[----:B------:R-:W-:Y:S02]  /*5540*/  UIADD3 UR30, -UR30, URZ, URZ ;  /* 0x0000003f1e1e7290 */ /* 0x000fe4000fffe13f */
[----:B------:R-:W-:Y:S02]  /*5550*/  USHF.L.U32 UR28, UR35, UR37, URZ ;  /* 0x00000025231c7299 */ /* 0x000fe4000800063f */
[----:B------:R-:W-:Y:S01]  /*5560*/  USHF.R.U64 UR35, UR29, UR37, UR26 ;  /* 0x000000251d237299 */ /* 0x000fe2000800121a */
[----:B------:R-:W-:Y:S01]  /*5570*/  ULDC UR31, c[0x0][0x144] ;  /* 0x00005100001f7ab9 */ /* 0x000fe20000000800 */
[----:B------:R-:W-:Y:S01]  /*5580*/  ULDC UR9, c[0x0][0x600] ;  /* 0x0001800000097ab9 */ /* 0x000fe20000000800 */
[----:B------:R-:W-:-:S02]  /*5590*/  UIADD3 UR36, -UR32, URZ, URZ ;  /* 0x0000003f20247290 */ /* 0x000fc4000fffe13f */
[----:B------:R-:W-:Y:S02]  /*55a0*/  USHF.R.U32.HI UR33, URZ, UR37, UR26 ;  /* 0x000000253f217299 */ /* 0x000fe4000801161a */
[----:B------:R-:W-:Y:S02]  /*55b0*/  UIADD3 UR11, UR9, -0x1, URZ ;  /* 0xffffffff090b7890 */ /* 0x000fe4000fffe03f */
        /* <DEDUP_REMOVED lines=16> */
.L_x_103:
[----:B------:R-:W-:Y:S01]  /*56c0*/  USHF.R.U64 UR4, UR32, UR39, UR33 ;  /* 0x0000002720047299 */ /* 0x000fe20008001221 */
[----:B------:R-:W-:Y:S01]  /*56d0*/  IMAD.MOV.U32 R10, RZ, RZ, 0x1 ;  /* 0x00000001ff0a7424 */ /* 0x000fe200078e00ff */
[----:B------:R-:W-:Y:S01]  /*56e0*/  ULOP3.LUT UR29, UR29, UR38, URZ, 0xc0, !UPT ;  /* 0x000000261d1d7292 */ /* 0x000fe2000f8ec03f */
[----:B------:R-:W-:Y:S01]  /*56f0*/  IMAD.U32 R4, RZ, RZ, UR6 ;  /* 0x00000006ff047e24 */ /* 0x000fe2000f8e00ff */
[----:B------:R-:W-:Y:S02]  /*5700*/  UIADD3 UR5, -UR4, URZ, URZ ;  /* 0x0000003f04057290 */ /* 0x000fe4000fffe13f */
[----:B------:R-:W-:Y:S02]  /*5710*/  @UP2 UIMAD UR37, UR41, UR36, UR34 ;  /* 0x00000024292522a4 */ /* 0x000fe4000f8e0222 */
        /* <DEDUP_REMOVED lines=10> */
.L_x_101:
[----:B------:R-:W-:Y:S02]  /*57c0*/  LOP3.LUT P0, RZ, R10, 0xff, RZ, 0xc0, !PT ;  /* 0x000000ff0aff7812 */ /* 0x000fe4000780c0ff */
[----:B------:R-:W-:-:S11]  /*57d0*/  LOP3.LUT R84, R84, 0x1, RZ, 0x3c, !PT ;  /* 0x0000000154547812 */ /* 0x000fd600078e3cff */
[----:B------:R-:W-:Y:S05]  /*57e0*/  @P0 BRA `(.L_x_104) ;  /* 0xffffffbc00480947 */ /* 0x000fea000383ffff */
[----:B------:R-:W-:Y:S05]  /*57f0*/  EXIT ;  /* 0x000000000000794d */ /* 0x000fea0003800000 */
.L_x_12:
[----:B------:R-:W-:-:S08]  /*5800*/  ISETP.NE.AND P0, PT, RZ, UR8, PT ;  /* 0x00000008ff007c0c */ /* 0x000fd0000bf05270 */
[----:B-1---5:R-:W0:-:S00]  /*5810*/  USETMAXREG.DEALLOC.CTAPOOL 0x28 ;  /* 0x00000028000079c8 */ /* 0x022e0000080e0500 */
[----:B------:R-:W-:Y:S05]  /*5820*/  @P0 EXIT ;  /* 0x000000000000094d */ /* 0x000fea0003800000 */
[----:B0-----:R-:W-:Y:S01]  /*5830*/  LOP3.LUT P0, RZ, R9, 0xff, RZ, 0xc0, !PT ;  /* 0x000000ff09ff7812 */ /* 0x001fe2000780c0ff */
[----:B------:R-:W-:Y:S02]  /*5840*/  IMAD.MOV.U32 R10, RZ, RZ, 0x1 ;  /* 0x00000001ff0a7424 */ /* 0x000fe400078e00ff */
[----:B------:R-:W-:-:S10]  /*5850*/  IMAD.MOV.U32 R11, RZ, RZ, RZ ;  /* 0x000000ffff0b7224 */ /* 0x000fd400078e00ff */
[----:B------:R-:W-:Y:S05]  /*5860*/  @!P0 BRA `(.L_x_105) ;  /* 0x0000000c00108947 */ /* 0x000fea0003800000 */
[----:B------:R-:W-:Y:S01]  /*5870*/  LOP3.LUT P0, RZ, R8, 0x1f, RZ, 0xc0, !PT ;  /* 0x0000001f08ff7812 */ /* 0x000fe2000780c0ff */
[----:B------:R-:W-:Y:S01]  /*5880*/  ULDC UR5, c[0x0][0x658] ;  /* 0x0001960000057ab9 */ /* 0x000fe20000000800 */
[----:B------:R-:W-:Y:S01]  /*5890*/  UMOV UR6, 0xffffffff ;  /* 0xffffffff00067882 */ /* 0x000fe20000000000 */
[----:B------:R-:W-:Y:S01]  /*58a0*/  BSSY B0, `(.L_x_105) ;  /* 0x00000c0000007945 */ /* 0x000fe20003800000 */
[----:B------:R-:W-:Y:S01]  /*58b0*/  USHF.L.U32 UR6, UR6, UR5, URZ ;  /* 0x0000000506067299 */ /* 0x000fe2000800063f */
[C---:B------:R-:W-:Y:S01]  /*58c0*/  ISETP.NE.AND P3, PT, R14.reuse, RZ, PT ;  /* 0x000000ff0e00720c */ /* 0x040fe20003f65270 */
[----:B------:R-:W-:Y:S01]  /*58d0*/  IMAD.MOV.U32 R12, RZ, RZ, 0x1 ;  /* 0x00000001ff0c7424 */ /* 0x000fe200078e00ff */
[----:B------:R-:W-:Y:S01]  /*58e0*/  ISETP.NE.OR P0, PT, R14, RZ, !P0 ;  /* 0x000000ff0e00720c */ /* 0x000fe20004705670 */
[----:B------:R-:W-:Y:S01]  /*58f0*/  IMAD.MOV.U32 R10, RZ, RZ, 0x1 ;  /* 0x00000001ff0a7424 */ /* 0x000fe200078e00ff */
[----:B------:R-:W-:Y:S01]  /*5900*/  ULDC UR4, c[0x0][0x600] ;  /* 0x0001800000047ab9 */ /* 0x000fe20000000800 */
[----:B------:R-:W-:Y:S01]  /*5910*/  IMAD.MOV.U32 R11, RZ, RZ, RZ ;  /* 0x000000ffff0b7224 */ /* 0x000fe200078e00ff */
[----:B------:R-:W-:Y:S01]  /*5920*/  UMOV UR8, 0x1 ;  /* 0x0000000100087882 */ /* 0x000fe20000000000 */
[----:B------:R-:W-:-:S02]  /*5930*/  UIADD3 UR27, UR14, 0x1, URZ ;  /* 0x000000010e1b7890 */ /* 0x000fc4000fffe03f */
[----:B------:R-:W-:Y:S02]  /*5940*/  ULOP3.LUT UR26, UR13, 0x2, URZ, 0xfc, !UPT ;  /* 0x000000020d1a7892 */ /* 0x000fe4000f8efc3f */
[----:B------:R-:W-:Y:S02]  /*5950*/  UIADD3 UR4, UR4, -0x1, URZ ;  /* 0xffffffff04047890 */ /* 0x000fe4000fffe03f */
[----:B------:R-:W-:Y:S02]  /*5960*/  USHF.L.U32 UR5, UR8, UR5, URZ ;  /* 0x0000000508057299 */ /* 0x000fe4000800063f */
[----:B------:R-:W-:Y:S01]  /*5970*/  ULOP3.LUT UR6, URZ, UR6, URZ, 0x33, !UPT ;  /* 0x000000063f067292 */ /* 0x000fe2000f8e333f */
[----:B------:R-:W-:-:S11]  /*5980*/  ULDC.64 UR24, c[0x0][0x198] ;  /* 0x0000660000187ab9 */ /* 0x000fd60000000a00 */
.L_x_117:
[----:B------:R-:W-:-:S03]  /*5990*/  UMOV UR8, 0xffffffff ;  /* 0xffffffff00087882 */ /* 0x000fc60000000000 */
[----:B------:R-:W-:Y:S05]  /*59a0*/  BRA.DIV UR8, `(.L_x_106) ;  /* 0x0000000e08947947 */ /* 0x000fea000b800000 */
[----:B------:R-:W-:-:S13]  /*59b0*/  ELECT P1, URZ, PT ;  /* 0x00000000003f782f */ /* 0x000fda0003820000 */
.L_x_128:
[----:B------:R-:W0:Y:S01]  /*59c0*/  LDC R6, c[0x0][0x28c] ;  /* 0x0000a300ff067b82 */ /* 0x000e220000000800 */
[----:B------:R-:W-:Y:S01]  /*59d0*/  BSSY B1, `(.L_x_107) ;  /* 0x0000036000017945 */ /* 0x000fe20003800000 */
[----:B0-----:R-:W-:-:S13]  /*59e0*/  ISETP.LT.OR P1, PT, R6, 0x1, !P1 ;  /* 0x000000010600780c */ /* 0x001fda0004f21670 */
[----:B------:R-:W-:Y:S05]  /*59f0*/  @P1 BRA `(.L_x_108) ;  /* 0x0000000000cc1947 */ /* 0x000fea0003800000 */
[----:B------:R-:W-:Y:S02]  /*5a00*/  IMAD.SHL.U32 R8, R3, 0x40, RZ ;  /* 0x0000004003087824 */ /* 0x000fe400078e00ff */
[----:B------:R-:W-:Y:S02]  /*5a10*/  IMAD.SHL.U32 R9, R2, 0x40, RZ ;  /* 0x0000004002097824 */ /* 0x000fe400078e00ff */
[----:B------:R-:W-:Y:S02]  /*5a20*/  IMAD.MOV.U32 R15, RZ, RZ, RZ ;  /* 0x000000ffff0f7224 */ /* 0x000fe400078e00ff */
[----:B------:R-:W-:Y:S02]  /*5a30*/  IMAD.U32 R16, RZ, RZ, UR27 ;  /* 0x0000001bff107e24 */ /* 0x000fe4000f8e00ff */
[----:B------:R-:W-:Y:S02]  /*5a40*/  IMAD.MOV.U32 R2, RZ, RZ, R10 ;  /* 0x000000ffff027224 */ /* 0x000fe400078e000a */
[----:B------:R-:W-:-:S07]  /*5a50*/  IMAD.MOV.U32 R3, RZ, RZ, R11 ;  /* 0x000000ffff037224 */ /* 0x000fce00078e000b */
.L_x_112:
[----:B------:R-:W0:Y:S01]  /*5a60*/  S2R R7, SR_CgaCtaId ;  /* 0x0000000000077919 */ /* 0x000e220000008800 */
[----:B-1----:R-:W-:-:S04]  /*5a70*/  MOV R6, 0x400 ;  /* 0x0000040000067802 */ /* 0x002fc80000000f00 */
[----:B0-----:R-:W-:Y:S02]  /*5a80*/  LEA R14, R7, R6, 0x18 ;  /* 0x00000006070e7211 */ /* 0x001fe400078ec0ff */
[----:B------:R-:W-:Y:S01]  /*5a90*/  SHF.L.U32 R6, R2, 0x1f, RZ ;  /* 0x0000001f02067819 */ /* 0x000fe200000006ff */
[----:B------:R-:W0:Y:S02]  /*5aa0*/  @!P3 LDC R7, c[0x0][0x500] ;  /* 0x00014000ff07bb82 */ /* 0x000e240000000800 */
[----:B------:R-:W-:-:S04]  /*5ab0*/  IMAD R13, R3, 0x8, R14 ;  /* 0x00000008030d7824 */ /* 0x000fc800078e020e */
[----:B------:R-:W1:Y:S02]  /*5ac0*/  SYNCS.PHASECHK.TRANS64.TRYWAIT P1, [R13+URZ+0x10], R6 ;  /* 0x000010060d0075a7 */ /* 0x000e64000802017f */
[----:B-1----:R-:W-:Y:S05]  /*5ad0*/  @!P1 BRA `(.L_x_109) ;  /* 0x0000000c00689947 */ /* 0x002fea0003800000 */
.L_x_129:
[----:B------:R-:W-:Y:S01]  /*5ae0*/  UPRMT UR8, UR26, 0x9910, URZ ;  /* 0x000099101a087896 */ /* 0x000fe2000800003f */
[----:B0-----:R0:W-:Y:S03]  /*5af0*/  @!P3 SYNCS.ARRIVE.TRANS64 RZ, [R13+URZ], R7 ;  /* 0x000000070dffb9a7 */ /* 0x0011e6000800003f */
[----:B------:R-:W-:-:S06]  /*5b00*/  UISETP.NE.AND UP0, UPT, UR8, 0x2, UPT ;  /* 0x000000020800788c */ /* 0x000fcc000bf05270 */
[----:B------:R-:W-:-:S13]  /*5b10*/  PLOP3.LUT P1, PT, PT, PT, UP0, 0x80, 0x0 ;  /* 0x000000000000781c */ /* 0x000fda0003f2f008 */
[----:B0-----:R-:W-:Y:S05]  /*5b20*/  @P1 BRA `(.L_x_110) ;  /* 0x0000000000041947 */ /* 0x001fea0003800000 */
[----:B------:R-:W-:Y:S01]  /*5b30*/  BPT.TRAP 0x1 ;  /* 0x000000040000795c */ /* 0x000fe20000300000 */
.L_x_110:
[----:B------:R-:W-:Y:S05]  /*5b40*/  @P0 BRA `(.L_x_111) ;  /* 0x0000000000040947 */ /* 0x000fea0003800000 */
[----:B------:R-:W-:Y:S01]  /*5b50*/  BPT.TRAP 0x1 ;  /* 0x000000040000795c */ /* 0x000fe20000300000 */
.L_x_111:
[----:B------:R-:W-:Y:S01]  /*5b60*/  IMAD R14, R3, 0x2000, R14 ;  /* 0x00002000030e7824 */ /* 0x000fe200078e020e */
[----:B------:R-:W-:Y:S01]  /*5b70*/  R2UR UR9, R13 ;  /* 0x000000000d0972ca */ /* 0x000fe200000e0000 */
[----:B------:R-:W-:Y:S01]  /*5b80*/  VIADD R16, R16, 0xffffffff ;  /* 0xffffffff10107836 */ /* 0x000fe20000000000 */
[----:B------:R-:W-:Y:S01]  /*5b90*/  UIADD3 UR16, UP0, UR24, 0xf0, URZ ;  /* 0x000000f018107890 */ /* 0x000fe2000ff1e03f */
[----:B------:R-:W-:Y:S01]  /*5ba0*/  R2UR UR11, R9 ;  /* 0x00000000090b72ca */ /* 0x000fe200000e0000 */
[----:B------:R-:W-:Y:S01]  /*5bb0*/  UIADD3 UR28, UP1, UR24, 0x1f0, URZ ;  /* 0x000001f0181c7890 */ /* 0x000fe2000ff3e03f */
[----:B------:R-:W-:Y:S01]  /*5bc0*/  R2UR UR8, R14 ;  /* 0x000000000e0872ca */ /* 0x000fe200000e0000 */
[----:B------:R-:W-:Y:S01]  /*5bd0*/  UIADD3.X UR17, URZ, UR25, URZ, UP0, !UPT ;  /* 0x000000193f117290 */ /* 0x000fe200087fe43f */
[----:B------:R-:W-:Y:S01]  /*5be0*/  R2UR UR10, R15 ;  /* 0x000000000f0a72ca */ /* 0x000fe200000e0000 */
[----:B------:R-:W-:Y:S01]  /*5bf0*/  VIADD R3, R3, 0x1 ;  /* 0x0000000103037836 */ /* 0x000fe20000000000 */
[----:B------:R-:W-:Y:S01]  /*5c00*/  R2UR UR12, R4 ;  /* 0x00000000040c72ca */ /* 0x000fe200000e0000 */
[----:B------:R-:W-:Y:S01]  /*5c10*/  UIADD3.X UR29, URZ, UR25, URZ, UP1, !UPT ;  /* 0x000000193f1d7290 */ /* 0x000fe20008ffe43f */
[----:B------:R-:W-:Y:S01]  /*5c20*/  R2UR UR23, R8 ;  /* 0x00000000081772ca */ /* 0x000fe200000e0000 */
[----:B------:R-:W-:Y:S01]  /*5c30*/  UMOV UR18, 0x0 ;  /* 0x0000000000127882 */ /* 0x000fe20000000000 */
[----:B------:R-:W-:Y:S01]  /*5c40*/  ISETP.GT.AND P2, PT, R16, 0x1, PT ;  /* 0x000000011000780c */ /* 0x000fe20003f44270 */
[----:B------:R-:W-:Y:S01]  /*5c50*/  UMOV UR19, 0x10000000 ;  /* 0x1000000000137882 */ /* 0x000fe20000000000 */
[----:B------:R-:W-:Y:S01]  /*5c60*/  ISETP.NE.AND P1, PT, R3, 0x2, PT ;  /* 0x000000020300780c */ /* 0x000fe20003f25270 */
[----:B------:R-:W-:-:S02]  /*5c70*/  VIADD R15, R15, 0x80 ;  /* 0x000000800f0f7836 */ /* 0x000fc40000000000 */
[----:B------:R-:W-:Y:S01]  /*5c80*/  UIADD3 UR15, UR8, 0x100, URZ ;  /* 0x00000100080f7890 */ /* 0x000fe2000fffe03f */
[----:B------:R-:W-:Y:S01]  /*5c90*/  SEL R7, RZ, 0x1, P1 ;  /* 0x00000001ff077807 */ /* 0x000fe20000800000 */
[----:B------:R-:W-:Y:S01]  /*5ca0*/  UIADD3 UR22, UR8, 0x4100, URZ ;  /* 0x0000410008167890 */ /* 0x000fe2000fffe03f */
[----:B------:R-:W-:Y:S02]  /*5cb0*/  SEL R3, R3, RZ, P1 ;  /* 0x000000ff03037207 */ /* 0x000fe40000800000 */
[----:B------:R-:W-:Y:S02]  /*5cc0*/  LOP3.LUT R2, R2, R7, RZ, 0x3c, !PT ;  /* 0x0000000702027212 */ /* 0x000fe400078e3cff */
[----:B------:R-:W-:Y:S02]  /*5cd0*/  UMOV UR8, UR15 ;  /* 0x0000000f00087c82 */ /* 0x000fe40008000000 */
[----:B------:R0:W-:Y:S02]  /*5ce0*/  UTMALDG.3D [UR8], [UR16], desc[UR18] ;  /* 0x00001208100075b4 */ /* 0x0001e40008011000 */
[----:B0-----:R-:W-:Y:S01]  /*5cf0*/  UMOV UR8, UR22 ;  /* 0x0000001600087c82 */ /* 0x001fe20008000000 */
[----:B------:R-:W-:-:S02]  /*5d00*/  UMOV UR11, UR23 ;  /* 0x00000017000b7c82 */ /* 0x000fc40008000000 */
[----:B------:R0:W-:Y:S02]  /*5d10*/  UTMALDG.3D [UR8], [UR28], desc[UR18] ;  /* 0x000012081c0075b4 */ /* 0x0001e40008011000 */
[----:B0-----:R-:W-:Y:S05]  /*5d20*/  @P2 BRA `(.L_x_112) ;  /* 0xfffffffc004c2947 */ /* 0x001fea000383ffff */
.L_x_108:
[----:B------:R-:W-:Y:S05]  /*5d30*/  BSYNC B1 ;  /* 0x0000000000017941 */ /* 0x000fea0003800000 */
.L_x_107:
[----:B------:R-:W-:Y:S01]  /*5d40*/  LOP3.LUT P4, RZ, R12, 0xff, RZ, 0xc0, !PT ;  /* 0x000000ff0cff7812 */ /* 0x000fe2000788c0ff */
[----:B------:R-:W-:Y:S01]  /*5d50*/  VIADD R11, R11, UR14 ;  /* 0x0000000e0b0b7c36 */ /* 0x000fe20008000000 */
[----:B------:R-:W-:Y:S01]  /*5d60*/  ULDC.64 UR8, c[0x0][0x650] ;  /* 0x0001940000087ab9 */ /* 0x000fe20000000a00 */
[----:B------:R-:W-:Y:S01]  /*5d70*/  BSSY B1, `(.L_x_113) ;  /* 0x0000070000017945 */ /* 0x000fe20003800000 */
[----:B-1----:R-:W-:Y:S02]  /*5d80*/  PRMT R6, RZ, 0x7610, R6 ;  /* 0x00007610ff067816 */ /* 0x002fe40000000006 */
[C---:B------:R-:W-:Y:S02]  /*5d90*/  ISETP.GT.U32.AND P1, PT, R11.reuse, 0x1, PT ;  /* 0x000000010b00780c */ /* 0x040fe40003f24070 */
[----:B------:R-:W-:Y:S02]  /*5da0*/  SHF.R.U32.HI R2, RZ, 0x1, R11 ;  /* 0x00000001ff027819 */ /* 0x000fe4000001160b */
[----:B------:R-:W-:-:S02]  /*5db0*/  LOP3.LUT R11, R11, 0x1, RZ, 0xc0, !PT ;  /* 0x000000010b0b7812 */ /* 0x000fc400078ec0ff */
[----:B------:R-:W-:Y:S01]  /*5dc0*/  LOP3.LUT R2, R2, 0x1, RZ, 0xc0, !PT ;  /* 0x0000000102027812 */ /* 0x000fe200078ec0ff */
[----:B------:R-:W0:Y:S01]  /*5dd0*/  @P4 S2R R4, SR_CgaCtaId ;  /* 0x0000000000044919 */ /* 0x000e220000008800 */
[----:B------:R-:W-:Y:S02]  /*5de0*/  @P4 MOV R3, 0x400 ;  /* 0x0000040000034802 */ /* 0x000fe40000000f00 */
[----:B------:R-:W-:Y:S02]  /*5df0*/  ISETP.NE.U32.AND P2, PT, R2, 0x1, PT ;  /* 0x000000010200780c */ /* 0x000fe40003f45070 */
[----:B------:R-:W-:Y:S02]  /*5e00*/  PRMT R12, RZ, 0x7610, R12 ;  /* 0x00007610ff0c7816 */ /* 0x000fe4000000000c */
[----:B0-----:R-:W-:Y:S01]  /*5e10*/  @P4 LEA R3, R4, R3, 0x18 ;  /* 0x0000000304034211 */ /* 0x001fe200078ec0ff */
[----:B------:R-:W-:-:S03]  /*5e20*/  IMAD.U32 R4, RZ, RZ, UR14 ;  /* 0x0000000eff047e24 */ /* 0x000fc6000f8e00ff */
[----:B------:R0:W-:Y:S01]  /*5e30*/  @P4 SYNCS.ARRIVE.TRANS64.A1T0 RZ, [R3+URZ+0x58], RZ ;  /* 0x000058ff03ff49a7 */ /* 0x0001e2000810003f */
[----:B------:R-:W-:Y:S02]  /*5e40*/  IADD3 R0, P4, R0, UR20, RZ ;  /* 0x0000001400007c10 */ /* 0x000fe4000ff9e0ff */
[----:B------:R-:W-:Y:S02]  /*5e50*/  ISETP.LT.U32.AND P1, PT, R4, 0x2, P1 ;  /* 0x000000020400780c */ /* 0x000fe40000f21070 */
[----:B------:R-:W-:Y:S02]  /*5e60*/  IADD3.X R5, R5, UR7, RZ, P4, !PT ;  /* 0x0000000705057c10 */ /* 0x000fe4000a7fe4ff */
[----:B------:R-:W-:Y:S02]  /*5e70*/  ISETP.GE.U32.AND P4, PT, R0, UR8, PT ;  /* 0x0000000800007c0c */ /* 0x000fe4000bf86070 */
[----:B0-----:R-:W-:Y:S02]  /*5e80*/  SEL R3, RZ, 0x1, !P1 ;  /* 0x00000001ff037807 */ /* 0x001fe40004800000 */
[----:B------:R-:W-:-:S02]  /*5e90*/  ISETP.GE.U32.AND.EX P1, PT, R5, UR9, PT, P4 ;  /* 0x0000000905007c0c */ /* 0x000fc4000bf26140 */
[----:B------:R-:W-:Y:S01]  /*5ea0*/  ISETP.GT.U32.AND P2, PT, R4, 0x1, !P2 ;  /* 0x000000010400780c */ /* 0x000fe20005744070 */
[----:B------:R-:W-:-:S03]  /*5eb0*/  IMAD.MOV.U32 R4, RZ, RZ, -0x1 ;  /* 0xffffffffff047424 */ /* 0x000fc600078e00ff */
[----:B------:R-:W-:-:S04]  /*5ec0*/  SEL R2, RZ, 0x1, !P2 ;  /* 0x00000001ff027807 */ /* 0x000fc80005000000 */
[----:B------:R-:W-:Y:S01]  /*5ed0*/  LOP3.LUT R10, R2, R10, R3, 0x96, !PT ;  /* 0x0000000a020a7212 */ /* 0x000fe200078e9603 */
[----:B------:R-:W-:Y:S02]  /*5ee0*/  IMAD.MOV.U32 R2, RZ, RZ, -0x1 ;  /* 0xffffffffff027424 */ /* 0x000fe400078e00ff */
[----:B------:R-:W-:Y:S01]  /*5ef0*/  IMAD.MOV.U32 R3, RZ, RZ, -0x1 ;  /* 0xffffffffff037424 */ /* 0x000fe200078e00ff */
[----:B------:R-:W-:Y:S06]  /*5f00*/  @P1 BRA `(.L_x_114) ;  /* 0x0000000400581947 */ /* 0x000fec0003800000 */
[----:B------:R-:W0:Y:S01]  /*5f10*/  S2UR UR8, SR_CTAID.X ;  /* 0x00000000000879c3 */ /* 0x000e220000002500 */
[----:B------:R-:W-:Y:S01]  /*5f20*/  ULDC.64 UR10, c[0x0][0x628] ;  /* 0x00018a00000a7ab9 */ /* 0x000fe20000000a00 */
[----:B------:R-:W-:Y:S01]  /*5f30*/  ULDC UR9, c[0x0][0x150] ;  /* 0x0000540000097ab9 */ /* 0x000fe20000000800 */
[----:B------:R-:W-:Y:S01]  /*5f40*/  ISETP.NE.U32.AND P1, PT, RZ, UR10, PT ;  /* 0x0000000aff007c0c */ /* 0x000fe2000bf25070 */
[----:B------:R-:W-:Y:S01]  /*5f50*/  ULDC UR12, c[0x0][0x630] ;  /* 0x00018c00000c7ab9 */ /* 0x000fe20000000800 */
[----:B------:R-:W-:Y:S01]  /*5f60*/  ULDC UR16, c[0x0][0x154] ;  /* 0x0000550000107ab9 */ /* 0x000fe20000000800 */
[----:B------:R-:W-:Y:S01]  /*5f70*/  IMAD.MOV.U32 R2, RZ, RZ, R0 ;  /* 0x000000ffff027224 */ /* 0x000fe200078e0000 */
[----:B------:R-:W-:Y:S01]  /*5f80*/  ISETP.NE.AND.EX P1, PT, RZ, UR11, PT, P1 ;  /* 0x0000000bff007c0c */ /* 0x000fe2000bf25310 */
[----:B------:R-:W1:Y:S01]  /*5f90*/  S2UR UR15, SR_CTAID.Y ;  /* 0x00000000000f79c3 */ /* 0x000e620000002600 */
[----:B0-----:R-:W-:-:S05]  /*5fa0*/  I2FP.F32.U32 R3, UR8 ;  /* 0x0000000800037c45 */ /* 0x001fca0008201000 */
[----:B------:R-:W-:Y:S01]  /*5fb0*/  FMUL R4, R3, UR9 ;  /* 0x0000000903047c20 */ /* 0x000fe20008400000 */
[----:B------:R-:W-:-:S05]  /*5fc0*/  IMAD.MOV.U32 R3, RZ, RZ, R5 ;  /* 0x000000ffff037224 */ /* 0x000fca00078e0005 */
[----:B------:R-:W-:Y:S05]  /*5fd0*/  @!P1 BRA `(.L_x_115) ;  /* 0x0000000000289947 */ /* 0x000fea0003800000 */
[----:B------:R-:W-:Y:S02]  /*5fe0*/  ULDC UR9, c[0x0][0x634] ;  /* 0x00018d0000097ab9 */ /* 0x000fe40000000800 */
[----:B------:R-:W-:-:S05]  /*5ff0*/  IADD3 R9, P1, R0, UR9, RZ ;  /* 0x0000000900097c10 */ /* 0x000fca000ff3e0ff */
[----:B------:R-:W-:-:S04]  /*6000*/  IMAD.X R13, RZ, RZ, R5, P1 ;  /* 0x000000ffff0d7224 */ /* 0x000fc800008e0605 */
[----:B------:R-:W-:-:S04]  /*6010*/  IMAD.WIDE.U32 R6, R13, UR10, RZ ;  /* 0x0000000a0d067c25 */ /* 0x000fc8000f8e00ff */
[----:B------:R-:W-:-:S04]  /*6020*/  IMAD.WIDE.U32 R6, P1, R9, UR11, R6 ;  /* 0x0000000b09067c25 */ /* 0x000fc8000f820006 */
[----:B------:R-:W-:-:S04]  /*6030*/  IMAD.WIDE.U32 R8, R9, UR10, RZ ;  /* 0x0000000a09087c25 */ /* 0x000fc8000f8e00ff */
[----:B------:R-:W-:Y:S01]  /*6040*/  IMAD.X R3, RZ, RZ, RZ, P1 ;  /* 0x000000ffff037224 */ /* 0x000fe200008e06ff */
[----:B------:R-:W-:Y:S01]  /*6050*/  IADD3 RZ, P1, R9, R6, RZ ;  /* 0x0000000609ff7210 */ /* 0x000fe20007f3e0ff */
[----:B------:R-:W-:-:S04]  /*6060*/  IMAD.MOV.U32 R2, RZ, RZ, R7 ;  /* 0x000000ffff027224 */ /* 0x000fc800078e0007 */
[----:B------:R-:W-:-:S08]  /*6070*/  IMAD.WIDE.U32.X R2, R13, UR11, R2, P1 ;  /* 0x0000000b0d027c25 */ /* 0x000fd000088e0402 */
.L_x_115:
[--C-:B------:R-:W-:Y:S01]  /*6080*/  SHF.R.U64 R13, R2, UR12, R3.reuse ;  /* 0x0000000c020d7c19 */ /* 0x100fe20008001203 */
[----:B------:R0:W2:Y:S01]  /*6090*/  F2I.U32.TRUNC.NTZ R9, R4 ;  /* 0x0000000400097305 */ /* 0x0000a2000020f000 */
[----:B------:R-:W-:Y:S01]  /*60a0*/  SHF.R.U32.HI R2, RZ, UR12, R3 ;  /* 0x0000000cff027c19 */ /* 0x000fe20008011603 */
[----:B------:R-:W-:Y:S01]  /*60b0*/  ULDC.64 UR10, c[0x0][0x620] ;  /* 0x00018800000a7ab9 */ /* 0x000fe20000000a00 */
[----:B------:R-:W-:Y:S01]  /*60c0*/  IADD3 R7, P1, RZ, -R13, RZ ;  /* 0x8000000dff077210 */ /* 0x000fe20007f3e0ff */
[----:B------:R-:W3:Y:S01]  /*60d0*/  LDC R19, c[0x0][0x610] ;  /* 0x00018400ff137b82 */ /* 0x000ee20000000800 */
[----:B-1----:R-:W-:Y:S01]  /*60e0*/  I2FP.F32.U32 R6, UR15 ;  /* 0x0000000f00067c45 */ /* 0x002fe20008201000 */
[----:B------:R-:W-:Y:S01]  /*60f0*/  ULDC UR12, c[0x0][0x658] ;  /* 0x00019600000c7ab9 */ /* 0x000fe20000000800 */
[----:B------:R-:W-:Y:S01]  /*6100*/  ULDC UR18, c[0x0][0x648] ;  /* 0x0001920000127ab9 */ /* 0x000fe20000000800 */
[----:B------:R-:W-:Y:S02]  /*6110*/  IMAD.X R2, RZ, RZ, ~R2, P1 ;  /* 0x000000ffff027224 */ /* 0x000fe400008e0e02 */
[----:B------:R-:W-:Y:S01]  /*6120*/  FMUL R8, R6, UR16 ;  /* 0x0000001006087c20 */ /* 0x000fe20008400000 */
[----:B0-----:R-:W-:Y:S01]  /*6130*/  IMAD.MOV.U32 R4, RZ, RZ, R0 ;  /* 0x000000ffff047224 */ /* 0x001fe200078e0000 */
[----:B------:R-:W-:Y:S01]  /*6140*/  ULDC.64 UR16, c[0x0][0x640] ;  /* 0x0001900000107ab9 */ /* 0x000fe20000000a00 */
[----:B------:R-:W-:Y:S01]  /*6150*/  IMAD R6, R2, UR10, RZ ;  /* 0x0000000a02067c24 */ /* 0x000fe2000f8e02ff */
[----:B------:R-:W-:Y:S01]  /*6160*/  ISETP.NE.U32.AND P1, PT, RZ, UR16, PT ;  /* 0x00000010ff007c0c */ /* 0x000fe2000bf25070 */
[----:B------:R-:W-:Y:S01]  /*6170*/  IMAD.WIDE.U32 R2, R7, UR10, R4 ;  /* 0x0000000a07027c25 */ /* 0x000fe2000f8e0004 */
[----:B------:R-:W0:Y:S01]  /*6180*/  F2I.U32.TRUNC.NTZ R8, R8 ;  /* 0x0000000800087305 */ /* 0x000e22000020f000 */
[----:B--2---:R-:W-:Y:S01]  /*6190*/  R2UR UR9, R9 ;  /* 0x00000000090972ca */ /* 0x004fe200000e0000 */
[----:B------:R-:W-:Y:S01]  /*61a0*/  ULDC UR10, c[0x0][0x618] ;  /* 0x00018600000a7ab9 */ /* 0x000fe20000000800 */
[----:B------:R-:W-:Y:S01]  /*61b0*/  IMAD R7, R7, UR11, R6 ;  /* 0x0000000b07077c24 */ /* 0x000fe2000f8e0206 */
[----:B------:R-:W-:-:S03]  /*61c0*/  ISETP.NE.AND.EX P1, PT, RZ, UR17, PT, P1 ;  /* 0x00000011ff007c0c */ /* 0x000fc6000bf25310 */
[----:B------:R-:W-:-:S05]  /*61d0*/  IMAD.IADD R3, R3, 0x1, R7 ;  /* 0x0000000103037824 */ /* 0x000fca00078e0207 */
[--C-:B------:R-:W-:Y:S02]  /*61e0*/  SHF.R.U64 R4, R2, UR10, R3.reuse ;  /* 0x0000000a02047c19 */ /* 0x100fe40008001203 */
[----:B------:R-:W-:Y:S01]  /*61f0*/  SHF.R.U32.HI R3, RZ, UR10, R3 ;  /* 0x0000000aff037c19 */ /* 0x000fe20008011603 */
[----:B------:R-:W-:Y:S01]  /*6200*/  ULDC UR10, c[0x0][0x608] ;  /* 0x00018200000a7ab9 */ /* 0x000fe20000000800 */
[----:B0-----:R-:W-:Y:S02]  /*6210*/  R2UR UR11, R8 ;  /* 0x00000000080b72ca */ /* 0x001fe400000e0000 */
[--C-:B------:R-:W-:Y:S02]  /*6220*/  SHF.R.U64 R14, R4, UR10, R3.reuse ;  /* 0x0000000a040e7c19 */ /* 0x100fe40008001203 */
[----:B------:R-:W-:Y:S01]  /*6230*/  SHF.R.U32.HI R3, RZ, UR10, R3 ;  /* 0x0000000aff037c19 */ /* 0x000fe20008011603 */
[----:B------:R-:W-:-:S03]  /*6240*/  UIADD3 UR10, -UR9, URZ, URZ ;  /* 0x0000003f090a7290 */ /* 0x000fc6000fffe13f */
[--C-:B------:R-:W-:Y:S01]  /*6250*/  SHF.R.U64 R17, R14, UR12, R3.reuse ;  /* 0x0000000c0e117c19 */ /* 0x100fe20008001203 */
[----:B------:R-:W-:Y:S01]  /*6260*/  ULDC UR9, c[0x0][0x144] ;  /* 0x0000510000097ab9 */ /* 0x000fe20000000800 */
[----:B------:R-:W-:-:S03]  /*6270*/  SHF.R.U32.HI R3, RZ, UR12, R3 ;  /* 0x0000000cff037c19 */ /* 0x000fc60008011603 */
[----:B------:R-:W-:Y:S01]  /*6280*/  IMAD.MOV.U32 R2, RZ, RZ, R17 ;  /* 0x000000ffff027224 */ /* 0x000fe200078e0011 */
[----:B------:R-:W-:Y:S06]  /*6290*/  @!P1 BRA `(.L_x_116) ;  /* 0x0000000000289947 */ /* 0x000fec0003800000 */
        /* <DEDUP_REMOVED lines=10> */
.L_x_116:
[----:B------:R-:W-:Y:S01]  /*6340*/  UIADD3 UR11, -UR11, URZ, URZ ;  /* 0x0000003f0b0b7290 */ /* 0x000fe2000fffe13f */
[----:B------:R-:W-:Y:S01]  /*6350*/  SHF.R.U64 R3, R2, UR18, R3 ;  /* 0x0000001202037c19 */ /* 0x000fe20008001203 */
[----:B------:R-:W-:Y:S01]  /*6360*/  UIMAD UR8, UR9, UR10, UR8 ;  /* 0x0000000a090872a4 */ /* 0x000fe2000f8e0208 */
[----:B------:R-:W-:Y:S02]  /*6370*/  LOP3.LUT R2, R14, UR6, RZ, 0xc0, !PT ;  /* 0x000000060e027c12 */ /* 0x000fe4000f8ec0ff */
[----:B------:R-:W-:Y:S01]  /*6380*/  ULDC UR9, c[0x0][0x148] ;  /* 0x0000520000097ab9 */ /* 0x000fe20000000800 */
[----:B------:R-:W-:Y:S01]  /*6390*/  IMAD.MOV R6, RZ, RZ, -R3 ;  /* 0x000000ffff067224 */ /* 0x000fe200078e0a03 */
[----:B------:R-:W-:Y:S01]  /*63a0*/  @UP2 UIMAD UR8, UR9, UR11, UR15 ;  /* 0x0000000b090822a4 */ /* 0x000fe2000f8e020f */
[----:B------:R-:W-:Y:S01]  /*63b0*/  IMAD R2, R3, UR5, R2 ;  /* 0x0000000503027c24 */ /* 0x000fe2000f8e0202 */
[----:B------:R-:W-:Y:S01]  /*63c0*/  LOP3.LUT R4, R4, UR4, RZ, 0xc0, !PT ;  /* 0x0000000404047c12 */ /* 0x000fe2000f8ec0ff */
[----:B------:R-:W-:Y:S01]  /*63d0*/  ULDC UR9, c[0x0][0x638] ;  /* 0x00018e0000097ab9 */ /* 0x000fe20000000800 */
[----:B------:R-:W-:Y:S01]  /*63e0*/  PLOP3.LUT P1, PT, PT, PT, UP2, 0x80, 0x0 ;  /* 0x000000000000781c */ /* 0x000fe20003f2f028 */
[----:B------:R-:W-:-:S02]  /*63f0*/  IMAD R3, R6, UR9, R17 ;  /* 0x0000000906037c24 */ /* 0x000fc4000f8e0211 */
[----:B---3--:R-:W-:Y:S01]  /*6400*/  IMAD R2, R2, R19, UR8 ;  /* 0x0000000802027e24 */ /* 0x008fe2000f8e0213 */
[----:B------:R-:W-:Y:S01]  /*6410*/  ULDC UR8, c[0x0][0x600] ;  /* 0x0001800000087ab9 */ /* 0x000fe20000000800 */
[----:B------:R-:W-:Y:S02]  /*6420*/  IMAD.MOV.U32 R6, RZ, RZ, 0x1 ;  /* 0x00000001ff067424 */ /* 0x000fe400078e00ff */
[----:B------:R-:W-:Y:S02]  /*6430*/  IMAD R7, R3, UR8, R4 ;  /* 0x0000000803077c24 */ /* 0x000fe4000f8e0204 */
[----:B------:R-:W-:-:S03]  /*6440*/  IMAD.MOV.U32 R4, RZ, RZ, R13 ;  /* 0x000000ffff047224 */ /* 0x000fc600078e000d */
[----:B------:R-:W-:Y:S02]  /*6450*/  SEL R3, R7, R2, !P1 ;  /* 0x0000000207037207 */ /* 0x000fe40004800000 */
[----:B------:R-:W-:-:S07]  /*6460*/  SEL R2, R2, R7, !P1 ;  /* 0x0000000702027207 */ /* 0x000fce0004800000 */
.L_x_114:
[----:B------:R-:W-:Y:S05]  /*6470*/  BSYNC B1 ;  /* 0x0000000000017941 */ /* 0x000fea0003800000 */
.L_x_113:
[----:B------:R-:W-:-:S13]  /*6480*/  LOP3.LUT P1, RZ, R6, 0xff, RZ, 0xc0, !PT ;  /* 0x000000ff06ff7812 */ /* 0x000fda000782c0ff */
[----:B------:R-:W-:Y:S05]  /*6490*/  @P1 BRA `(.L_x_117) ;  /* 0xfffffff4003c1947 */ /* 0x000fea000383ffff */
[----:B------:R-:W-:Y:S05]  /*64a0*/  BSYNC B0 ;  /* 0x0000000000007941 */ /* 0x000fea0003800000 */
.L_x_105:
[----:B------:R-:W-:-:S03]  /*64b0*/  UMOV UR8, 0xffffffff ;  /* 0xffffffff00087882 */ /* 0x000fc60000000000 */
[----:B------:R-:W-:Y:S05]  /*64c0*/  BRA.DIV UR8, `(.L_x_118) ;  /* 0x0000000608007947 */ /* 0x000fea000b800000 */
[----:B------:R-:W-:-:S13]  /*64d0*/  ELECT P0, URZ, PT ;  /* 0x00000000003f782f */ /* 0x000fda0003800000 */
.L_x_132:
[----:B------:R-:W-:Y:S04]  /*64e0*/  BSSY B0, `(.L_x_119) ;  /* 0x000001a000007945 */ /* 0x000fe80003800000 */
[----:B------:R-:W-:Y:S05]  /*64f0*/  @!P0 BRA `(.L_x_120) ;  /* 0x0000000000608947 */ /* 0x000fea0003800000 */
[----:B------:R-:W-:-:S04]  /*6500*/  ULOP3.LUT UR8, UR13, 0x2, URZ, 0xfc, !UPT ;  /* 0x000000020d087892 */ /* 0x000fc8000f8efc3f */
[----:B------:R-:W-:-:S06]  /*6510*/  UISETP.NE.AND UP0, UPT, UR8, 0x3, UPT ;  /* 0x000000030800788c */ /* 0x000fcc000bf05270 */
[----:B------:R-:W-:-:S13]  /*6520*/  PLOP3.LUT P0, PT, PT, PT, UP0, 0x80, 0x0 ;  /* 0x000000000000781c */ /* 0x000fda0003f0f008 */
[----:B------:R-:W-:Y:S05]  /*6530*/  @!P0 BRA `(.L_x_121) ;  /* 0x0000000000048947 */ /* 0x000fea0003800000 */
[----:B------:R-:W-:Y:S01]  /*6540*/  BPT.TRAP 0x1 ;  /* 0x000000040000795c */ /* 0x000fe20000300000 */
.L_x_121:
[----:B------:R-:W0:Y:S01]  /*6550*/  S2R R3, SR_CgaCtaId ;  /* 0x0000000000037919 */ /* 0x000e220000008800 */
[----:B------:R-:W-:Y:S02]  /*6560*/  MOV R0, 0x400 ;  /* 0x0000040000007802 */ /* 0x000fe40000000f00 */
[----:B------:R-:W-:Y:S02]  /*6570*/  SHF.L.U32 R2, R10, 0x1f, RZ ;  /* 0x0000001f0a027819 */ /* 0x000fe400000006ff */
[----:B0-----:R-:W-:-:S05]  /*6580*/  LEA R0, R3, R0, 0x18 ;  /* 0x0000000003007211 */ /* 0x001fca00078ec0ff */
[----:B------:R-:W-:-:S04]  /*6590*/  VIADD R0, R0, 0x10 ;  /* 0x0000001000007836 */ /* 0x000fc80000000000 */
[C---:B------:R-:W-:Y:S02]  /*65a0*/  IMAD R5, R11.reuse, 0x8, R0 ;  /* 0x000000080b057824 */ /* 0x040fe400078e0200 */
[----:B------:R-:W-:Y:S02]  /*65b0*/  VIADD R11, R11, 0x1 ;  /* 0x000000010b0b7836 */ /* 0x000fe40000000000 */
[----:B------:R-:W0:Y:S03]  /*65c0*/  SYNCS.PHASECHK.TRANS64.TRYWAIT P0, [R5+URZ], R2 ;  /* 0x00000002050075a7 */ /* 0x000e26000800017f */
[----:B------:R-:W-:-:S04]  /*65d0*/  ISETP.NE.AND P1, PT, R11, 0x2, PT ;  /* 0x000000020b00780c */ /* 0x000fc80003f25270 */
[----:B------:R-:W-:Y:S02]  /*65e0*/  SEL R3, RZ, 0x1, P1 ;  /* 0x00000001ff037807 */ /* 0x000fe40000800000 */
[----:B------:R-:W-:Y:S02]  /*65f0*/  SEL R11, R11, RZ, P1 ;  /* 0x000000ff0b0b7207 */ /* 0x000fe40000800000 */
[----:B------:R-:W-:Y:S01]  /*6600*/  LOP3.LUT R3, R10, R3, RZ, 0x3c, !PT ;  /* 0x000000030a037212 */ /* 0x000fe200078e3cff */
[----:B0-----:R-:W-:Y:S06]  /*6610*/  @!P0 BRA `(.L_x_122) ;  /* 0x0000000000d08947 */ /* 0x001fec0003800000 */
.L_x_133:
[----:B------:R-:W-:Y:S01]  /*6620*/  IMAD R11, R11, 0x8, R0 ;  /* 0x000000080b0b7824 */ /* 0x000fe200078e0200 */
[----:B------:R-:W-:-:S07]  /*6630*/  SHF.L.U32 R0, R3, 0x1f, RZ ;  /* 0x0000001f03007819 */ /* 0x000fce00000006ff */
.L_x_123:
[----:B-1----:R1:W2:Y:S02]  /*6640*/  SYNCS.PHASECHK.TRANS64.TRYWAIT P0, [R11+URZ], R0 ;  /* 0x000000000b0075a7 */ /* 0x0022a4000800017f */
[----:B--2---:R-:W-:Y:S05]  /*6650*/  @!P0 NANOSLEEP.SYNCS 0x989680 ;  /* 0x009896800000895d */ /* 0x004fea0003900000 */
[----:B------:R-:W2:Y:S02]  /*6660*/  @!P0 SYNCS.PHASECHK.TRANS64 P0, [R11+URZ], R0 ;  /* 0x000000000b0085a7 */ /* 0x000ea4000800007f */
[----:B--2---:R-:W-:Y:S05]  /*6670*/  @!P0 BRA `(.L_x_123) ;  /* 0xfffffffc00f08947 */ /* 0x004fea000383ffff */
.L_x_120:
[----:B------:R-:W-:Y:S05]  /*6680*/  BSYNC B0 ;  /* 0x0000000000007941 */ /* 0x000fea0003800000 */
.L_x_119:
[----:B------:R-:W-:Y:S05]  /*6690*/  EXIT ;  /* 0x000000000000794d */ /* 0x000fea0003800000 */
.L_x_14:
[----:B0-----:R0:W2:Y:S02]  /*66a0*/  SYNCS.PHASECHK.TRANS64.TRYWAIT P0, [R15+URZ+-0x8], R10 ;  /* 0xfffff80a0f0075a7 */ /* 0x0010a4000800017f */
[----:B--2---:R-:W-:Y:S05]  /*66b0*/  @!P0 NANOSLEEP.SYNCS 0x989680 ;  /* 0x009896800000895d */ /* 0x004fea0003900000 */
[----:B------:R-:W2:Y:S02]  /*66c0*/  @!P0 SYNCS.PHASECHK.TRANS64 P0, [R15+URZ+-0x8], R10 ;  /* 0xfffff80a0f0085a7 */ /* 0x000ea4000800007f */
[----:B--2---:R-:W-:Y:S05]  /*66d0*/  @!P0 BRA `(.L_x_14) ;  /* 0xfffffffc00f08947 */ /* 0x004fea000383ffff */
[----:B------:R-:W-:Y:S05]  /*66e0*/  BRA `(.L_x_124) ;  /* 0xffffffac00a47947 */ /* 0x000fea000383ffff */
.L_x_19:
[----:B--2---:R-:W-:-:S04]  /*66f0*/  IMAD.U32 R11, RZ, RZ, UR4 ;  /* 0x00000004ff0b7e24 */ /* 0x004fc8000f8e00ff */
[----:B------:R2:W3:Y:S03]  /*6700*/  SYNCS.PHASECHK.TRANS64.TRYWAIT P0, [R11+URZ], R10 ;  /* 0x0000000a0b0075a7 */ /* 0x0004e6000800017f */
[----:B---3--:R-:W-:Y:S05]  /*6710*/  @!P0 NANOSLEEP.SYNCS 0x989680 ;  /* 0x009896800000895d */ /* 0x008fea0003900000 */
[----:B------:R-:W3:Y:S02]  /*6720*/  @!P0 SYNCS.PHASECHK.TRANS64 P0, [R11+URZ], R10 ;  /* 0x0000000a0b0085a7 */ /* 0x000ee4000800007f */
[----:B---3--:R-:W-:Y:S05]  /*6730*/  @!P0 BRA `(.L_x_19) ;  /* 0xfffffffc00ec8947 */ /* 0x008fea000383ffff */
[----:B------:R-:W-:Y:S05]  /*6740*/  BRA `(.L_x_18) ;  /* 0xffffffb000507947 */ /* 0x000fea000383ffff */
.L_x_25:
[----:B--2---:R-:W-:-:S04]  /*6750*/  IMAD.U32 R12, RZ, RZ, UR8 ;  /* 0x00000008ff0c7e24 */ /* 0x004fc8000f8e00ff */
[----:B------:R2:W3:Y:S03]  /*6760*/  SYNCS.PHASECHK.TRANS64.TRYWAIT P0, [R12+URZ], R11 ;  /* 0x0000000b0c0075a7 */ /* 0x0004e6000800017f */
[----:B---3--:R-:W-:Y:S05]  /*6770*/  @!P0 NANOSLEEP.SYNCS 0x989680 ;  /* 0x009896800000895d */ /* 0x008fea0003900000 */
[----:B------:R-:W3:Y:S02]  /*6780*/  @!P0 SYNCS.PHASECHK.TRANS64 P0, [R12+URZ], R11 ;  /* 0x0000000b0c0085a7 */ /* 0x000ee4000800007f */
[----:B---3--:R-:W-:Y:S05]  /*6790*/  @!P0 BRA `(.L_x_25) ;  /* 0xfffffffc00ec8947 */ /* 0x008fea000383ffff */
[----:B------:R-:W-:Y:S05]  /*67a0*/  BRA `(.L_x_24) ;  /* 0xffffffb400d87947 */ /* 0x000fea000383ffff */
.L_x_33:
[----:B0-----:R0:W2:Y:S02]  /*67b0*/  SYNCS.PHASECHK.TRANS64.TRYWAIT P0, [R15+URZ+0x8], R10 ;  /* 0x0000080a0f0075a7 */ /* 0x0010a4000800017f */
[----:B--2---:R-:W-:Y:S05]  /*67c0*/  @!P0 NANOSLEEP.SYNCS 0x989680 ;  /* 0x009896800000895d */ /* 0x004fea0003900000 */
[----:B------:R-:W2:Y:S02]  /*67d0*/  @!P0 SYNCS.PHASECHK.TRANS64 P0, [R15+URZ+0x8], R10 ;  /* 0x0000080a0f0085a7 */ /* 0x000ea4000800007f */
[----:B--2---:R-:W-:Y:S05]  /*67e0*/  @!P0 BRA `(.L_x_33) ;  /* 0xfffffffc00f08947 */ /* 0x004fea000383ffff */
[----:B------:R-:W-:Y:S05]  /*67f0*/  BRA `(.L_x_125) ;  /* 0xffffffc0004c7947 */ /* 0x000fea000383ffff */
.L_x_106:
[----:B------:R-:W-:Y:S01]  /*6800*/  BSSY B1, `(.L_x_126) ;  /* 0x0000006000017945 */ /* 0x000fe20003800000 */
[----:B------:R-:W-:-:S07]  /*6810*/  IMAD.MOV.U32 R6, RZ, RZ, -0x1 ;  /* 0xffffffffff067424 */ /* 0x000fce00078e00ff */
[----:B------:R-:W-:Y:S05]  /*6820*/  WARPSYNC.COLLECTIVE R6, `(.L_x_127) ;  /* 0x00000000060c7348 */ /* 0x000fea0003c00000 */
[----:B------:R-:W-:Y:S02]  /*6830*/  ELECT P1, UR62, PT ;  /* 0x00000000003e782f */ /* 0x000fe40003820000 */
[----:B------:R-:W-:Y:S01]  /*6840*/  MOV R6, UR62 ;  /* 0x0000003e00067c02 */ /* 0x000fe20008000f00 */
[----:B------:R-:W-:Y:S10]  /*6850*/  ENDCOLLECTIVE ;  /* 0x000000000000791b */ /* 0x000ff40003800000 */
.L_x_127:
[----:B------:R-:W-:Y:S05]  /*6860*/  BSYNC B1 ;  /* 0x0000000000017941 */ /* 0x000fea0003800000 */
.L_x_126:
[----:B------:R-:W-:Y:S05]  /*6870*/  BRA `(.L_x_128) ;  /* 0xfffffff000507947 */ /* 0x000fea000383ffff */
.L_x_109:
[----:B-1----:R1:W2:Y:S02]  /*6880*/  SYNCS.PHASECHK.TRANS64.TRYWAIT P1, [R13+URZ+0x10], R6 ;  /* 0x000010060d0075a7 */ /* 0x0022a4000802017f */
[----:B--2---:R-:W-:Y:S05]  /*6890*/  @!P1 NANOSLEEP.SYNCS 0x989680 ;  /* 0x009896800000995d */ /* 0x004fea0003900000 */
[----:B------:R-:W2:Y:S02]  /*68a0*/  @!P1 SYNCS.PHASECHK.TRANS64 P1, [R13+URZ+0x10], R6 ;  /* 0x000010060d0095a7 */ /* 0x000ea4000802007f */
[----:B--2---:R-:W-:Y:S05]  /*68b0*/  @!P1 BRA `(.L_x_109) ;  /* 0xfffffffc00f09947 */ /* 0x004fea000383ffff */
[----:B------:R-:W-:Y:S05]  /*68c0*/  BRA `(.L_x_129) ;  /* 0xfffffff000847947 */ /* 0x000fea000383ffff */
.L_x_118:
[----:B------:R-:W-:Y:S01]  /*68d0*/  BSSY B0, `(.L_x_130) ;  /* 0x0000006000007945 */ /* 0x000fe20003800000 */
[----:B------:R-:W-:-:S07]  /*68e0*/  IMAD.MOV.U32 R6, RZ, RZ, -0x1 ;  /* 0xffffffffff067424 */ /* 0x000fce00078e00ff */
[----:B------:R-:W-:Y:S05]  /*68f0*/  WARPSYNC.COLLECTIVE R6, `(.L_x_131) ;  /* 0x00000000060c7348 */ /* 0x000fea0003c00000 */
[----:B------:R-:W-:Y:S02]  /*6900*/  ELECT P1, UR62, PT ;  /* 0x00000000003e782f */ /* 0x000fe40003820000 */
[----:B------:R-:W-:Y:S01]  /*6910*/  MOV R6, UR62 ;  /* 0x0000003e00067c02 */ /* 0x000fe20008000f00 */
[----:B------:R-:W-:Y:S10]  /*6920*/  ENDCOLLECTIVE ;  /* 0x000000000000791b */ /* 0x000ff40003800000 */
.L_x_131:
[----:B------:R-:W-:Y:S05]  /*6930*/  BSYNC B0 ;  /* 0x0000000000007941 */ /* 0x000fea0003800000 */
.L_x_130:
[----:B------:R-:W-:Y:S01]  /*6940*/  PLOP3.LUT P0, PT, P1, PT, PT, 0x80, 0x0 ;  /* 0x000000000000781c */ /* 0x000fe20000f0f070 */
[----:B------:R-:W-:-:S12]  /*6950*/  BRA `(.L_x_132) ;  /* 0xfffffff800e07947 */ /* 0x000fd8000383ffff */
.L_x_122:
[----:B0-----:R0:W1:Y:S02]  /*6960*/  SYNCS.PHASECHK.TRANS64.TRYWAIT P0, [R5+URZ], R2 ;  /* 0x00000002050075a7 */ /* 0x001064000800017f */
[----:B-1----:R-:W-:Y:S05]  /*6970*/  @!P0 NANOSLEEP.SYNCS 0x989680 ;  /* 0x009896800000895d */ /* 0x002fea0003900000 */
[----:B------:R-:W1:Y:S02]  /*6980*/  @!P0 SYNCS.PHASECHK.TRANS64 P0, [R5+URZ], R2 ;  /* 0x00000002050085a7 */ /* 0x000e64000800007f */
[----:B-1----:R-:W-:Y:S05]  /*6990*/  @!P0 BRA `(.L_x_122) ;  /* 0xfffffffc00f08947 */ /* 0x002fea000383ffff */
[----:B------:R-:W-:Y:S05]  /*69a0*/  BRA `(.L_x_133) ;  /* 0xfffffffc001c7947 */ /* 0x000fea000383ffff */
.L_x_134:
[----:B------:R-:W-:-:S00]  /*69b0*/  BRA `(.L_x_134) ;  /* 0xfffffffc00fc7947 */ /* 0x000fc0000383ffff */
[----:B------:R-:W-:-:S00]  /*69c0*/  NOP ;  /* 0x0000000000007918 */ /* 0x000fc00000000000 */
        /* <DEDUP_REMOVED lines=11> */
.L_x_135:


//--------------------- .nv.shared._ZN7cutlass13device_kernelINS_4gemm6kernel13GemmUniversalIN4cute5tupleIJiiiiEEENS1_10collective13CollectiveMmaINS1_37MainloopSm90TmaGmmaWarpSpecializedFP8ILi2ENS5_IJNS4_1CILi1EEESB_SB_EEENS1_32KernelTmaWarpSpecializedPingpongEEENS5_IJNSA_ILi64EEESF_NSA_ILi128EEEEEENS_12float_e5m2_tENS5_IJlSB_lEEESI_SJ_NS4_8TiledMMAINS4_8MMA_AtomIJNS4_4SM904GMMA30MMA_64x64x32_F32E5M2E5M2_SS_TNILNSN_7ScaleInE1ELSP_1EEEEEENS4_6LayoutISC_NS5_IJNSA_ILi0EEEST_ST_EEEEENS5_IJNS4_10UnderscoreESW_SW_EEEEENS4_13SM90_TMA_LOADENS4_14ComposedLayoutINS4_7SwizzleILi3ELi4ELi3EEENS4_18smem_ptr_flag_bitsILi8EEENSS_INS5_IJNSA_ILi8EEESG_EEENS5_IJSG_SB_EEEEEEEvNS4_8identityESZ_S19_vS1A_EENS_8epilogue10collective6detail29Sm90TmaWarpSpecializedAdapterINS1D_15DefaultEpilogueISI_SJ_SJ_NS1C_6thread17LinearCombinationISI_Li1EffLNS1H_9ScaleType4KindE0ELNS_15FloatRoundStyleE2ESI_EENS1_15EpilogueDefaultEEEEEvvEEEEvNT_6ParamsE --------------------------
	.section	.nv.shared._ZN7cutlass13device_kernelINS_4gemm6kernel13GemmUniversalIN4cute5tupleIJiiiiEEENS1_10collective13CollectiveMmaINS1_37MainloopSm90TmaGmmaWarpSpecializedFP8ILi2ENS5_IJNS4_1CILi1EEESB_SB_EEENS1_32KernelTmaWarpSpecializedPingpongEEENS5_IJNSA_ILi64EEESF_NSA_ILi128EEEEEENS_12float_e5m2_tENS5_IJlSB_lEEESI_SJ_NS4_8TiledMMAINS4_8MMA_AtomIJNS4_4SM904GMMA30MMA_64x64x32_F32E5M2E5M2_SS_TNILNSN_7ScaleInE1ELSP_1EEEEEENS4_6LayoutISC_NS5_IJNSA_ILi0EEEST_ST_EEEEENS5_IJNS4_10UnderscoreESW_SW_EEEEENS4_13SM90_TMA_LOADENS4_14ComposedLayoutINS4_7SwizzleILi3ELi4ELi3EEENS4_18smem_ptr_flag_bitsILi8EEENSS_INS5_IJNSA_ILi8EEESG_EEENS5_IJSG_SB_EEEEEEEvNS4_8identityESZ_S19_vS1A_EENS_8epilogue10collective6detail29Sm90TmaWarpSpecializedAdapterINS1D_15DefaultEpilogueISI_SJ_SJ_NS1C_6thread17LinearCombinationISI_Li1EffLNS1H_9ScaleType4KindE0ELNS_15FloatRoundStyleE2ESI_EENS1_15EpilogueDefaultEEEEEvvEEEEvNT_6ParamsE,"aw",@nobits
	.sectionflags	@""
	.align	16
	.zero		1024


//--------------------- .nv.shared.reserved.0     --------------------------
	.section	.nv.shared.reserved.0,"aw",@nobits
	.weak		__nv_reservedSMEM_offset_0_alias
	.size		__nv_reservedSMEM_offset_0_alias, 0, 0
	.other		__nv_reservedSMEM_offset_0_alias,@"STO_CUDA_RESERVED_SHARED STV_DEFAULT"
__nv_reservedSMEM_offset_0_alias:
	.zero		0


//--------------------- .nv.global                --------------------------
	.section	.nv.global,"aw",@nobits
.nv.global:
	.type		_ZN40_INTERNAL_d9131e34_4_k_cu_a087dd86_294044cute1_E,@object
	.size		_ZN40_INTERNAL_d9131e34_4_k_cu_a087dd86_294044cute1_E,(_ZN40_INTERNAL_d9131e34_4_k_cu_a087dd86_294044cuda3std3__45__cpo6cbeginE - _ZN40_INTERNAL_d9131e34_4_k_cu_a087dd86_294044cute1_E)
_ZN40_INTERNAL_d9131e34_4_k_cu_a087dd86_294044cute1_E:
	.zero		1
	.type		_ZN40_INTERNAL_d9131e34_4_k_cu_a087dd86_294044cuda3std3__45__cpo6cbeginE,@object
	.size		_ZN40_INTERNAL_d9131e34_4_k_cu_a087dd86_294044cuda3std3__45__cpo6cbeginE,(_ZN40_INTERNAL_d9131e34_4_k_cu_a087dd86_294044cuda3std3__48in_placeE - _ZN40_INTERNAL_d9131e34_4_k_cu_a087dd86_294044cuda3std3__45__cpo6cbeginE)
_ZN40_INTERNAL_d9131e34_4_k_cu_a087dd86_294044cuda3std3__45__cpo6cbeginE:
	.zero		1
	.type		_ZN40_INTERNAL_d9131e34_4_k_cu_a087dd86_294044cuda3std3__48in_placeE,@object
	.size		_ZN40_INTERNAL_d9131e34_4_k_cu_a087dd86_294044cuda3std3__48in_placeE,(_ZN40_INTERNAL_d9131e34_4_k_cu_a087dd86_294044cuda3std6ranges3__45__cpo9iter_moveE - _ZN40_INTERNAL_d9131e34_4_k_cu_a087dd86_294044cuda3std3__48in_placeE)
_ZN40_INTERNAL_d9131e34_4_k_cu_a087dd86_294044cuda3std3__48in_placeE:
	.zero		1
	.type		_ZN40_INTERNAL_d9131e34_4_k_cu_a087dd86_294044cuda3std6ranges3__45__cpo9iter_moveE,@object
	.size		_ZN40_INTERNAL_d9131e34_4_k_cu_a087dd86_294044cuda3std6ranges3__45__cpo9iter_moveE,(_ZN40_INTERNAL_d9131e34_4_k_cu_a087dd86_294044cuda3std3__45__cpo5beginE - _ZN40_INTERNAL_d9131e34_4_k_cu_a087dd86_294044cuda3std6ranges3__45__cpo9iter_moveE)
_ZN40_INTERNAL_d9131e34_4_k_cu_a087dd86_294044cuda3std6ranges3__45__cpo9iter_moveE:
	.zero		1
	.type		_ZN40_INTERNAL_d9131e34_4_k_cu_a087dd86_294044cuda3std3__45__cpo5beginE,@object
	.size		_ZN40_INTERNAL_d9131e34_4_k_cu_a087dd86_294044cuda3std3__45__cpo5beginE,(_ZN40_INTERNAL_d9131e34_4_k_cu_a087dd86_294044cuda3std3__442_GLOBAL__N__d9131e34_4_k_cu_a087dd86_294046ignoreE - _ZN40_INTERNAL_d9131e34_4_k_cu_a087dd86_294044cuda3std3__45__cpo5beginE)
_ZN40_INTERNAL_d9131e34_4_k_cu_a087dd86_294044cuda3std3__45__cpo5beginE:
	.zero		1
	.type		_ZN40_INTERNAL_d9131e34_4_k_cu_a087dd86_294044cuda3std3__442_GLOBAL__N__d9131e34_4_k_cu_a087dd86_294046ignoreE,@object
	.size		_ZN40_INTERNAL_d9131e34_4_k_cu_a087dd86_294044cuda3std3__442_GLOBAL__N__d9131e34_4_k_cu_a087dd86_294046ignoreE,(_ZN40_INTERNAL_d9131e34_4_k_cu_a087dd86_294044cute7productE - _ZN40_INTERNAL_d9131e34_4_k_cu_a087dd86_294044cuda3std3__442_GLOBAL__N__d9131e34_4_k_cu_a087dd86_294046ignoreE)
_ZN40_INTERNAL_d9131e34_4_k_cu_a087dd86_294044cuda3std3__442_GLOBAL__N__d9131e34_4_k_cu_a087dd86_294046ignoreE:
	.zero		1
	.type		_ZN40_INTERNAL_d9131e34_4_k_cu_a087dd86_294044cute7productE,@object
	.size		_ZN40_INTERNAL_d9131e34_4_k_cu_a087dd86_294044cute7productE,(_ZN40_INTERNAL_d9131e34_4_k_cu_a087dd86_294044cuda3std3__45__cpo3endE - _ZN40_INTERNAL_d9131e34_4_k_cu_a087dd86_294044cute7productE)
_ZN40_INTERNAL_d9131e34_4_k_cu_a087dd86_294044cute7productE:
	.zero		1
	.type		_ZN40_INTERNAL_d9131e34_4_k_cu_a087dd86_294044cuda3std3__45__cpo3endE,@object
	.size		_ZN40_INTERNAL_d9131e34_4_k_cu_a087dd86_294044cuda3std3__45__cpo3endE,(_ZN40_INTERNAL_d9131e34_4_k_cu_a087dd86_294044cuda3std3__419piecewise_constructE - _ZN40_INTERNAL_d9131e34_4_k_cu_a087dd86_294044cuda3std3__45__cpo3endE)
_ZN40_INTERNAL_d9131e34_4_k_cu_a087dd86_294044cuda3std3__45__cpo3endE:
	.zero		1
	.type		_ZN40_INTERNAL_d9131e34_4_k_cu_a087dd86_294044cuda3std3__419piecewise_constructE,@object
	.size		_ZN40_INTERNAL_d9131e34_4_k_cu_a087dd86_294044cuda3std3__419piecewise_constructE,(_ZN40_INTERNAL_d9131e34_4_k_cu_a087dd86_294044cuda3std3__45__cpo4cendE - _ZN40_INTERNAL_d9131e34_4_k_cu_a087dd86_294044cuda3std3__419piecewise_constructE)
_ZN40_INTERNAL_d9131e34_4_k_cu_a087dd86_294044cuda3std3__419piecewise_constructE:
	.zero		1
	.type		_ZN40_INTERNAL_d9131e34_4_k_cu_a087dd86_294044cuda3std3__45__cpo4cendE,@object
	.size		_ZN40_INTERNAL_d9131e34_4_k_cu_a087dd86_294044cuda3std3__45__cpo4cendE,(_ZN40_INTERNAL_d9131e34_4_k_cu_a087dd86_294044cuda3std6ranges3__45__cpo4swapE - _ZN40_INTERNAL_d9131e34_4_k_cu_a087dd86_294044cuda3std3__45__cpo4cendE)
_ZN40_INTERNAL_d9131e34_4_k_cu_a087dd86_294044cuda3std3__45__cpo4cendE:
	.zero		1
	.type		_ZN40_INTERNAL_d9131e34_4_k_cu_a087dd86_294044cuda3std6ranges3__45__cpo4swapE,@object
	.size		_ZN40_INTERNAL_d9131e34_4_k_cu_a087dd86_294044cuda3std6ranges3__45__cpo4swapE,(.L_7 - _ZN40_INTERNAL_d9131e34_4_k_cu_a087dd86_294044cuda3std6ranges3__45__cpo4swapE)
_ZN40_INTERNAL_d9131e34_4_k_cu_a087dd86_294044cuda3std6ranges3__45__cpo4swapE:
	.zero		1
.L_7:


//--------------------- .nv.constant0._ZN7cutlass13device_kernelINS_4gemm6kernel13GemmUniversalIN4cute5tupleIJiiiiEEENS1_10collective13CollectiveMmaINS1_37MainloopSm90TmaGmmaWarpSpecializedFP8ILi2ENS5_IJNS4_1CILi1EEESB_SB_EEENS1_32KernelTmaWarpSpecializedPingpongEEENS5_IJNSA_ILi64EEESF_NSA_ILi128EEEEEENS_12float_e5m2_tENS5_IJlSB_lEEESI_SJ_NS4_8TiledMMAINS4_8MMA_AtomIJNS4_4SM904GMMA30MMA_64x64x32_F32E5M2E5M2_SS_TNILNSN_7ScaleInE1ELSP_1EEEEEENS4_6LayoutISC_NS5_IJNSA_ILi0EEEST_ST_EEEEENS5_IJNS4_10UnderscoreESW_SW_EEEEENS4_13SM90_TMA_LOADENS4_14ComposedLayoutINS4_7SwizzleILi3ELi4ELi3EEENS4_18smem_ptr_flag_bitsILi8EEENSS_INS5_IJNSA_ILi8EEESG_EEENS5_IJSG_SB_EEEEEEEvNS4_8identityESZ_S19_vS1A_EENS_8epilogue10collective6detail29Sm90TmaWarpSpecializedAdapterINS1D_15DefaultEpilogueISI_SJ_SJ_NS1C_6thread17LinearCombinationISI_Li1EffLNS1H_9ScaleType4KindE0ELNS_15FloatRoundStyleE2ESI_EENS1_15EpilogueDefaultEEEEEvvEEEEvNT_6ParamsE --------------------------
	.section	.nv.constant0._ZN7cutlass13device_kernelINS_4gemm6kernel13GemmUniversalIN4cute5tupleIJiiiiEEENS1_10collective13CollectiveMmaINS1_37MainloopSm90TmaGmmaWarpSpecializedFP8ILi2ENS5_IJNS4_1CILi1EEESB_SB_EEENS1_32KernelTmaWarpSpecializedPingpongEEENS5_IJNSA_ILi64EEESF_NSA_ILi128EEEEEENS_12float_e5m2_tENS5_IJlSB_lEEESI_SJ_NS4_8TiledMMAINS4_8MMA_AtomIJNS4_4SM904GMMA30MMA_64x64x32_F32E5M2E5M2_SS_TNILNSN_7ScaleInE1ELSP_1EEEEEENS4_6LayoutISC_NS5_IJNSA_ILi0EEEST_ST_EEEEENS5_IJNS4_10UnderscoreESW_SW_EEEEENS4_13SM90_TMA_LOADENS4_14ComposedLayoutINS4_7SwizzleILi3ELi4ELi3EEENS4_18smem_ptr_flag_bitsILi8EEENSS_INS5_IJNSA_ILi8EEESG_EEENS5_IJSG_SB_EEEEEEEvNS4_8identityESZ_S19_vS1A_EENS_8epilogue10collective6detail29Sm90TmaWarpSpecializedAdapterINS1D_15DefaultEpilogueISI_SJ_SJ_NS1C_6thread17LinearCombinationISI_Li1EffLNS1H_9ScaleType4KindE0ELNS_15FloatRoundStyleE2ESI_EENS1_15EpilogueDefaultEEEEEvvEEEEvNT_6ParamsE,"a",@progbits
	.sectionflags	@""
	.align	4
.nv.constant0._ZN7cutlass13device_kernelINS_4gemm6kernel13GemmUniversalIN4cute5tupleIJiiiiEEENS1_10collective13CollectiveMmaINS1_37MainloopSm90TmaGmmaWarpSpecializedFP8ILi2ENS5_IJNS4_1CILi1EEESB_SB_EEENS1_32KernelTmaWarpSpecializedPingpongEEENS5_IJNSA_ILi64EEESF_NSA_ILi128EEEEEENS_12float_e5m2_tENS5_IJlSB_lEEESI_SJ_NS4_8TiledMMAINS4_8MMA_AtomIJNS4_4SM904GMMA30MMA_64x64x32_F32E5M2E5M2_SS_TNILNSN_7ScaleInE1ELSP_1EEEEEENS4_6LayoutISC_NS5_IJNSA_ILi0EEEST_ST_EEEEENS5_IJNS4_10UnderscoreESW_SW_EEEEENS4_13SM90_TMA_LOADENS4_14ComposedLayoutINS4_7SwizzleILi3ELi4ELi3EEENS4_18smem_ptr_flag_bitsILi8EEENSS_INS5_IJNSA_ILi8EEESG_EEENS5_IJSG_SB_EEEEEEEvNS4_8identityESZ_S19_vS1A_EENS_8epilogue10collective6detail29Sm90TmaWarpSpecializedAdapterINS1D_15DefaultEpilogueISI_SJ_SJ_NS1C_6thread17LinearCombinationISI_Li1EffLNS1H_9ScaleType4KindE0ELNS_15FloatRoundStyleE2ESI_EENS1_15EpilogueDefaultEEEEEvvEEEEvNT_6ParamsE:
	.zero		1664


//--------------------- SYMBOLS --------------------------

	.type		.nv.reservedSmem.offset0,@object
	.size		.nv.reservedSmem.offset0,0x4
